def attn_fwd(
    Q,
    K,
    V,
    Out,
    Lse,
    sm_scale,
    stride_qz,
    stride_qh,
    stride_qm,
    stride_qk,
    stride_kz,
    stride_kh,
    stride_kn,
    stride_kk,
    stride_vz,
    stride_vh,
    stride_vn,
    stride_vk,
    stride_oz,
    stride_oh,
    stride_om,
    stride_ok,
    seqlen_q,
    seqlen_k,
    BLOCK_M: tl.constexpr,
    BLOCK_N: tl.constexpr,
    HEAD_DIM: tl.constexpr,
    CAUSAL: tl.constexpr,
):
    start_m = tl.program_id(0)
    off_hz = tl.program_id(1)
    q_off = off_hz * stride_qh
    k_off = off_hz * stride_kh
    v_off = off_hz * stride_vh
    offs_m = start_m * BLOCK_M + tl.arange(0, BLOCK_M)
    offs_d = tl.arange(0, HEAD_DIM)
    offs_n = tl.arange(0, BLOCK_N)
    q_ptrs = Q + q_off + offs_m[:, None] * stride_qm + offs_d[None, :] * stride_qk
    k_ptrs = K + k_off + offs_d[:, None] * stride_kk + offs_n[None, :] * stride_kn
    v_ptrs = V + v_off + offs_n[:, None] * stride_vn + offs_d[None, :] * stride_vk
    m_i = tl.full([BLOCK_M], float("-inf"), dtype=tl.float32)
    l_i = tl.zeros([BLOCK_M], dtype=tl.float32) + 1.0
    acc = tl.zeros([BLOCK_M, HEAD_DIM], dtype=tl.float32)
    q = tl.load(q_ptrs)
    acc, l_i, m_i = _attn_fwd_inner(
        acc,
        l_i,
        m_i,
        q,
        k_ptrs,
        v_ptrs,
        sm_scale,
        stride_kn,
        stride_vn,
        start_m,
        seqlen_k,
        BLOCK_M,
        BLOCK_N,
        HEAD_DIM,
        CAUSAL,
    )
    acc = acc / l_i[:, None]
    lse = m_i + tl.math.log2(l_i) / 1.4426950408889634
    o_ptrs = (
        Out
        + off_hz * stride_oh
        + offs_m[:, None] * stride_om
        + offs_d[None, :] * stride_ok
    )
    tl.store(o_ptrs, acc.to(Out.dtype.element_ty))
    tl.store(Lse + off_hz * seqlen_q + offs_m, lse)

# config = {"BLOCK_M": 32, "BLOCK_N": 16, "HEAD_DIM": 64, "arch": "sm_80", "causal": true, "dtype": "fp16", "num_stages": 2, "num_warps": 8}
# arch = sm_80


// ===== COMPILED SASS (sm_80) =====

	.target	sm_80

	.elftype	@"ET_EXEC"


//--------------------- .note.nv.tkinfo           --------------------------
	.section	.note.nv.tkinfo,"",@"SHT_NOTE"
	.sectionflags	@"SHF_NOTE_NV_TKINFO"
	.tkinfo
        /*0018*/ 	.word	0x00000002
        /*0030*/ 	.string	""
        /*0030*/ 	.string	"ptxas"
        /*0030*/ 	.string	"Cuda compilation tools, release 13.0, V13.0.88"
        /*0030*/ 	.string	"Build cuda_13.0.r13.0/compiler.36424714_0"
        /*0030*/ 	.string	"-v  -suppress-debug-info  -lineinfo  -arch sm_80 "



//--------------------- .note.nv.cuinfo           --------------------------
	.section	.note.nv.cuinfo,"",@"SHT_NOTE"
	.sectionflags	@"SHF_NOTE_NV_CUINFO"
        /*0018*/ 	.short	0x0002
        /*001a*/ 	.short	0x0050
        /*001c*/ 	.short	0x0082
	.zero		2


//--------------------- .nv.info                  --------------------------
	.section	.nv.info,"",@"SHT_CUDA_INFO"
	.align	4


	//----- nvinfo : EIATTR_REGCOUNT
	.align		4
        /*0000*/ 	.byte	0x04, 0x2f
        /*0002*/ 	.short	(.L_2 - .L_1)
	.align		4
.L_1:
        /*0004*/ 	.word	index@(attn_fwd)
        /*0008*/ 	.word	0x00000065


	//----- nvinfo : EIATTR_FRAME_SIZE
	.align		4
.L_2:
        /*000c*/ 	.byte	0x04, 0x11
        /*000e*/ 	.short	(.L_4 - .L_3)
	.align		4
.L_3:
        /*0010*/ 	.word	index@(attn_fwd)
        /*0014*/ 	.word	0x00000000


	//----- nvinfo : EIATTR_MIN_STACK_SIZE
	.align		4
.L_4:
        /*0018*/ 	.byte	0x04, 0x12
        /*001a*/ 	.short	(.L_6 - .L_5)
	.align		4
.L_5:
        /*001c*/ 	.word	index@(attn_fwd)
        /*0020*/ 	.word	0x00000000
.L_6:


//--------------------- .nv.info.attn_fwd         --------------------------
	.section	.nv.info.attn_fwd,"",@"SHT_CUDA_INFO"
	.sectionflags	@""
	.align	4


	//----- nvinfo : EIATTR_CUDA_API_VERSION
	.align		4
        /*0000*/ 	.byte	0x04, 0x37
        /*0002*/ 	.short	(.L_8 - .L_7)
.L_7:
        /*0004*/ 	.word	0x00000082


	//----- nvinfo : EIATTR_SW2861232_WAR
	.align		4
.L_8:
        /*0008*/ 	.byte	0x01, 0x35
	.zero		2


	//----- nvinfo : EIATTR_PARAM_CBANK
	.align		4
        /*000c*/ 	.byte	0x04, 0x0a
        /*000e*/ 	.short	(.L_10 - .L_9)
	.align		4
.L_9:
        /*0010*/ 	.word	index@(.nv.constant0.attn_fwd)
        /*0014*/ 	.short	0x0160
        /*0016*/ 	.short	0x0088


	//----- nvinfo : EIATTR_CBANK_PARAM_SIZE
	.align		4
.L_10:
        /*0018*/ 	.byte	0x03, 0x19
        /*001a*/ 	.short	0x0088


	//----- nvinfo : EIATTR_KPARAM_INFO
	.align		4
        /*001c*/ 	.byte	0x04, 0x17
        /*001e*/ 	.short	(.L_12 - .L_11)
.L_11:
        /*0020*/ 	.word	0x00000000
        /*0024*/ 	.short	0x0019
        /*0026*/ 	.short	0x0080
        /*0028*/ 	.byte	0x00, 0xf4, 0x21, 0x00


	//----- nvinfo : EIATTR_KPARAM_INFO
	.align		4
.L_12:
        /*002c*/ 	.byte	0x04, 0x17
        /*002e*/ 	.short	(.L_14 - .L_13)
.L_13:
        /*0030*/ 	.word	0x00000000
        /*0034*/ 	.short	0x0018
        /*0036*/ 	.short	0x0078
        /*0038*/ 	.byte	0x00, 0xf4, 0x21, 0x00


	//----- nvinfo : EIATTR_KPARAM_INFO
	.align		4
.L_14:
        /*003c*/ 	.byte	0x04, 0x17
        /*003e*/ 	.short	(.L_16 - .L_15)
.L_15:
        /*0040*/ 	.word	0x00000000
        /*0044*/ 	.short	0x0017
        /*0046*/ 	.short	0x0070
        /*0048*/ 	.byte	0x00, 0xf0, 0x11, 0x00


	//----- nvinfo : EIATTR_KPARAM_INFO
	.align		4
.L_16:
        /*004c*/ 	.byte	0x04, 0x17
        /*004e*/ 	.short	(.L_18 - .L_17)
.L_17:
        /*0050*/ 	.word	0x00000000
        /*0054*/ 	.short	0x0016
        /*0056*/ 	.short	0x006c
        /*0058*/ 	.byte	0x00, 0xf0, 0x11, 0x00


	//----- nvinfo : EIATTR_KPARAM_INFO
	.align		4
.L_18:
        /*005c*/ 	.byte	0x04, 0x17
        /*005e*/ 	.short	(.L_20 - .L_19)
.L_19:
        /*0060*/ 	.word	0x00000000
        /*0064*/ 	.short	0x0015
        /*0066*/ 	.short	0x0068
        /*0068*/ 	.byte	0x00, 0xf0, 0x11, 0x00


	//----- nvinfo : EIATTR_KPARAM_INFO
	.align		4
.L_20:
        /*006c*/ 	.byte	0x04, 0x17
        /*006e*/ 	.short	(.L_22 - .L_21)
.L_21:
        /*0070*/ 	.word	0x00000000
        /*0074*/ 	.short	0x0014
        /*0076*/ 	.short	0x0064
        /*0078*/ 	.byte	0x00, 0xf0, 0x11, 0x00


	//----- nvinfo : EIATTR_KPARAM_INFO
	.align		4
.L_22:
        /*007c*/ 	.byte	0x04, 0x17
        /*007e*/ 	.short	(.L_24 - .L_23)
.L_23:
        /*0080*/ 	.word	0x00000000
        /*0084*/ 	.short	0x0013
        /*0086*/ 	.short	0x0060
        /*0088*/ 	.byte	0x00, 0xf0, 0x11, 0x00


	//----- nvinfo : EIATTR_KPARAM_INFO
	.align		4
.L_24:
        /*008c*/ 	.byte	0x04, 0x17
        /*008e*/ 	.short	(.L_26 - .L_25)
.L_25:
        /*0090*/ 	.word	0x00000000
        /*0094*/ 	.short	0x0012
        /*0096*/ 	.short	0x005c
        /*0098*/ 	.byte	0x00, 0xf0, 0x11, 0x00


	//----- nvinfo : EIATTR_KPARAM_INFO
	.align		4
.L_26:
        /*009c*/ 	.byte	0x04, 0x17
        /*009e*/ 	.short	(.L_28 - .L_27)
.L_27:
        /*00a0*/ 	.word	0x00000000
        /*00a4*/ 	.short	0x0011
        /*00a6*/ 	.short	0x0058
        /*00a8*/ 	.byte	0x00, 0xf0, 0x11, 0x00


	//----- nvinfo : EIATTR_KPARAM_INFO
	.align		4
.L_28:
        /*00ac*/ 	.byte	0x04, 0x17
        /*00ae*/ 	.short	(.L_30 - .L_29)
.L_29:
        /*00b0*/ 	.word	0x00000000
        /*00b4*/ 	.short	0x0010
        /*00b6*/ 	.short	0x0054
        /*00b8*/ 	.byte	0x00, 0xf0, 0x11, 0x00


	//----- nvinfo : EIATTR_KPARAM_INFO
	.align		4
.L_30:
        /*00bc*/ 	.byte	0x04, 0x17
        /*00be*/ 	.short	(.L_32 - .L_31)
.L_31:
        /*00c0*/ 	.word	0x00000000
        /*00c4*/ 	.short	0x000f
        /*00c6*/ 	.short	0x0050
        /*00c8*/ 	.byte	0x00, 0xf0, 0x11, 0x00


	//----- nvinfo : EIATTR_KPARAM_INFO
	.align		4
.L_32:
        /*00cc*/ 	.byte	0x04, 0x17
        /*00ce*/ 	.short	(.L_34 - .L_33)
.L_33:
        /*00d0*/ 	.word	0x00000000
        /*00d4*/ 	.short	0x000e
        /*00d6*/ 	.short	0x004c
        /*00d8*/ 	.byte	0x00, 0xf0, 0x11, 0x00


	//----- nvinfo : EIATTR_KPARAM_INFO
	.align		4
.L_34:
        /*00dc*/ 	.byte	0x04, 0x17
        /*00de*/ 	.short	(.L_36 - .L_35)
.L_35:
        /*00e0*/ 	.word	0x00000000
        /*00e4*/ 	.short	0x000d
        /*00e6*/ 	.short	0x0048
        /*00e8*/ 	.byte	0x00, 0xf0, 0x11, 0x00


	//----- nvinfo : EIATTR_KPARAM_INFO
	.align		4
.L_36:
        /*00ec*/ 	.byte	0x04, 0x17
        /*00ee*/ 	.short	(.L_38 - .L_37)
.L_37:
        /*00f0*/ 	.word	0x00000000
        /*00f4*/ 	.short	0x000c
        /*00f6*/ 	.short	0x0044
        /*00f8*/ 	.byte	0x00, 0xf0, 0x11, 0x00


	//----- nvinfo : EIATTR_KPARAM_INFO
	.align		4
.L_38:
        /*00fc*/ 	.byte	0x04, 0x17
        /*00fe*/ 	.short	(.L_40 - .L_39)
.L_39:
        /*0100*/ 	.word	0x00000000
        /*0104*/ 	.short	0x000b
        /*0106*/ 	.short	0x0040
        /*0108*/ 	.byte	0x00, 0xf0, 0x11, 0x00


	//----- nvinfo : EIATTR_KPARAM_INFO
	.align		4
.L_40:
        /*010c*/ 	.byte	0x04, 0x17
        /*010e*/ 	.short	(.L_42 - .L_41)
.L_41:
        /*0110*/ 	.word	0x00000000
        /*0114*/ 	.short	0x000a
        /*0116*/ 	.short	0x003c
        /*0118*/ 	.byte	0x00, 0xf0, 0x11, 0x00


	//----- nvinfo : EIATTR_KPARAM_INFO
	.align		4
.L_42:
        /*011c*/ 	.byte	0x04, 0x17
        /*011e*/ 	.short	(.L_44 - .L_43)
.L_43:
        /*0120*/ 	.word	0x00000000
        /*0124*/ 	.short	0x0009
        /*0126*/ 	.short	0x0038
        /*0128*/ 	.byte	0x00, 0xf0, 0x11, 0x00


	//----- nvinfo : EIATTR_KPARAM_INFO
	.align		4
.L_44:
        /*012c*/ 	.byte	0x04, 0x17
        /*012e*/ 	.short	(.L_46 - .L_45)
.L_45:
        /*0130*/ 	.word	0x00000000
        /*0134*/ 	.short	0x0008
        /*0136*/ 	.short	0x0034
        /*0138*/ 	.byte	0x00, 0xf0, 0x11, 0x00


	//----- nvinfo : EIATTR_KPARAM_INFO
	.align		4
.L_46:
        /*013c*/ 	.byte	0x04, 0x17
        /*013e*/ 	.short	(.L_48 - .L_47)
.L_47:
        /*0140*/ 	.word	0x00000000
        /*0144*/ 	.short	0x0007
        /*0146*/ 	.short	0x0030
        /*0148*/ 	.byte	0x00, 0xf0, 0x11, 0x00


	//----- nvinfo : EIATTR_KPARAM_INFO
	.align		4
.L_48:
        /*014c*/ 	.byte	0x04, 0x17
        /*014e*/ 	.short	(.L_50 - .L_49)
.L_49:
        /*0150*/ 	.word	0x00000000
        /*0154*/ 	.short	0x0006
        /*0156*/ 	.short	0x002c
        /*0158*/ 	.byte	0x00, 0xf0, 0x11, 0x00


	//----- nvinfo : EIATTR_KPARAM_INFO
	.align		4
.L_50:
        /*015c*/ 	.byte	0x04, 0x17
        /*015e*/ 	.short	(.L_52 - .L_51)
.L_51:
        /*0160*/ 	.word	0x00000000
        /*0164*/ 	.short	0x0005
        /*0166*/ 	.short	0x0028
        /*0168*/ 	.byte	0x00, 0xf0, 0x11, 0x00


	//----- nvinfo : EIATTR_KPARAM_INFO
	.align		4
.L_52:
        /*016c*/ 	.byte	0x04, 0x17
        /*016e*/ 	.short	(.L_54 - .L_53)
.L_53:
        /*0170*/ 	.word	0x00000000
        /*0174*/ 	.short	0x0004
        /*0176*/ 	.short	0x0020
        /*0178*/ 	.byte	0x00, 0xf4, 0x21, 0x00


	//----- nvinfo : EIATTR_KPARAM_INFO
	.align		4
.L_54:
        /*017c*/ 	.byte	0x04, 0x17
        /*017e*/ 	.short	(.L_56 - .L_55)
.L_55:
        /*0180*/ 	.word	0x00000000
        /*0184*/ 	.short	0x0003
        /*0186*/ 	.short	0x0018
        /*0188*/ 	.byte	0x00, 0xf4, 0x21, 0x00


	//----- nvinfo : EIATTR_KPARAM_INFO
	.align		4
.L_56:
        /*018c*/ 	.byte	0x04, 0x17
        /*018e*/ 	.short	(.L_58 - .L_57)
.L_57:
        /*0190*/ 	.word	0x00000000
        /*0194*/ 	.short	0x0002
        /*0196*/ 	.short	0x0010
        /*0198*/ 	.byte	0x00, 0xf4, 0x21, 0x00


	//----- nvinfo : EIATTR_KPARAM_INFO
	.align		4
.L_58:
        /*019c*/ 	.byte	0x04, 0x17
        /*019e*/ 	.short	(.L_60 - .L_59)
.L_59:
        /*01a0*/ 	.word	0x00000000
        /*01a4*/ 	.short	0x0001
        /*01a6*/ 	.short	0x0008
        /*01a8*/ 	.byte	0x00, 0xf4, 0x21, 0x00


	//----- nvinfo : EIATTR_KPARAM_INFO
	.align		4
.L_60:
        /*01ac*/ 	.byte	0x04, 0x17
        /*01ae*/ 	.short	(.L_62 - .L_61)
.L_61:
        /*01b0*/ 	.word	0x00000000
        /*01b4*/ 	.short	0x0000
        /*01b6*/ 	.short	0x0000
        /*01b8*/ 	.byte	0x00, 0xf4, 0x21, 0x00


	//----- nvinfo : EIATTR_MAXREG_COUNT
	.align		4
.L_62:
        /*01bc*/ 	.byte	0x03, 0x1b
        /*01be*/ 	.short	0x00ff


	//----- nvinfo : EIATTR_NUM_BARRIERS
	.align		4
        /*01c0*/ 	.byte	0x02, 0x4c
        /*01c2*/ 	.byte	0x01
	.zero		1


	//----- nvinfo : EIATTR_MERCURY_ISA_VERSION
	.align		4
        /*01c4*/ 	.byte	0x03, 0x5f
        /*01c6*/ 	.short	0x0000


	//----- nvinfo : EIATTR_COOP_GROUP_MASK_REGIDS
	.align		4
        /*01c8*/ 	.byte	0x04, 0x29
        /*01ca*/ 	.short	(.L_64 - .L_63)


	//   ....[0]....
.L_63:
        /*01cc*/ 	.word	0xffffffff


	//   ....[1]....
        /*01d0*/ 	.word	0xffffffff


	//   ....[2]....
        /*01d4*/ 	.word	0xffffffff


	//   ....[3]....
        /*01d8*/ 	.word	0xffffffff


	//   ....[4]....
        /*01dc*/ 	.word	0xffffffff


	//   ....[5]....
        /*01e0*/ 	.word	0xffffffff


	//   ....[6]....
        /*01e4*/ 	.word	0xffffffff


	//   ....[7]....
        /*01e8*/ 	.word	0xffffffff


	//   ....[8]....
        /*01ec*/ 	.word	0xffffffff


	//   ....[9]....
        /*01f0*/ 	.word	0xffffffff


	//   ....[10]....
        /*01f4*/ 	.word	0xffffffff


	//   ....[11]....
        /*01f8*/ 	.word	0xffffffff


	//   ....[12]....
        /*01fc*/ 	.word	0xffffffff


	//   ....[13]....
        /*0200*/ 	.word	0xffffffff


	//   ....[14]....
        /*0204*/ 	.word	0xffffffff


	//   ....[15]....
        /*0208*/ 	.word	0xffffffff


	//   ....[16]....
        /*020c*/ 	.word	0xffffffff


	//   ....[17]....
        /*0210*/ 	.word	0xffffffff


	//----- nvinfo : EIATTR_COOP_GROUP_INSTR_OFFSETS
	.align		4
.L_64:
        /*0214*/ 	.byte	0x04, 0x28
        /*0216*/ 	.short	(.L_66 - .L_65)


	//   ....[0]....
.L_65:
        /*0218*/ 	.word	0x00001240


	//   ....[1]....
        /*021c*/ 	.word	0x00001250


	//   ....[2]....
        /*0220*/ 	.word	0x000013a0


	//   ....[3]....
        /*0224*/ 	.word	0x000013b0


	//   ....[4]....
        /*0228*/ 	.word	0x000013c0


	//   ....[5]....
        /*022c*/ 	.word	0x000013f0


	//   ....[6]....
        /*0230*/ 	.word	0x00001410


	//   ....[7]....
        /*0234*/ 	.word	0x00001420


	//   ....[8]....
        /*0238*/ 	.word	0x000014c0


	//   ....[9]....
        /*023c*/ 	.word	0x00001620


	//   ....[10]....
        /*0240*/ 	.word	0x00001640


	//   ....[11]....
        /*0244*/ 	.word	0x00001670


	//   ....[12]....
        /*0248*/ 	.word	0x00001690


	//   ....[13]....
        /*024c*/ 	.word	0x000017c0


	//   ....[14]....
        /*0250*/ 	.word	0x000017e0


	//   ....[15]....
        /*0254*/ 	.word	0x00001810


	//   ....[16]....
        /*0258*/ 	.word	0x00001830


	//   ....[17]....
        /*025c*/ 	.word	0x000018b0


	//----- nvinfo : EIATTR_EXIT_INSTR_OFFSETS
	.align		4
.L_66:
        /*0260*/ 	.byte	0x04, 0x1c
        /*0262*/ 	.short	(.L_68 - .L_67)


	//   ....[0]....
.L_67:
        /*0264*/ 	.word	0x00002bc0


	//   ....[1]....
        /*0268*/ 	.word	0x00002c60


	//----- nvinfo : EIATTR_REQNTID
	.align		4
.L_68:
        /*026c*/ 	.byte	0x04, 0x10
        /*026e*/ 	.short	(.L_70 - .L_69)
.L_69:
        /*0270*/ 	.word	0x00000100
        /*0274*/ 	.word	0x00000001
        /*0278*/ 	.word	0x00000001
.L_70:


//--------------------- .nv.callgraph             --------------------------
	.section	.nv.callgraph,"",@"SHT_CUDA_CALLGRAPH"
	.align	4
	.sectionentsize	8
	.align		4
        /*0000*/ 	.word	0x00000000
	.align		4
        /*0004*/ 	.word	0xffffffff
	.align		4
        /*0008*/ 	.word	0x00000000
	.align		4
        /*000c*/ 	.word	0xfffffffe
	.align		4
        /*0010*/ 	.word	0x00000000
	.align		4
        /*0014*/ 	.word	0xfffffffd
	.align		4
        /*0018*/ 	.word	0x00000000
	.align		4
        /*001c*/ 	.word	0xfffffffc


//--------------------- .nv.rel.action            --------------------------
	.section	.nv.rel.action,"",@"SHT_CUDA_RELOCINFO"
	.align	8
	.sectionentsize	8
        /*0000*/ 	.byte	0x73, 0x00, 0x00, 0x00, 0x00, 0x00, 0x00, 0x00, 0x00, 0x00, 0x00, 0x11, 0x25, 0x00, 0x05, 0x36


//--------------------- .nv.constant4             --------------------------
	.section	.nv.constant4,"a",@progbits
	.align	8
	.align		8
.nv.constant4:
        /*0000*/ 	.dword	_$_str


//--------------------- .nv.constant0.attn_fwd    --------------------------
	.section	.nv.constant0.attn_fwd,"a",@progbits
	.sectionflags	@""
	.align	4
.nv.constant0.attn_fwd:
	.zero		488


//--------------------- .text.attn_fwd            --------------------------
	.section	.text.attn_fwd,"ax",@progbits
	.sectioninfo	@"SHI_REGISTERS=101"
	.align	128
        .global         attn_fwd
        .type           attn_fwd,@function
        .size           attn_fwd,(.L_x_3 - attn_fwd)
        .other          attn_fwd,@"STO_CUDA_ENTRY STV_DEFAULT"
attn_fwd:
.text.attn_fwd:
[----:B------:R-:W-:Y:S02]  /*0000*/  IMAD.MOV.U32 R1, RZ, RZ, c[0x0][0x28] ;  /* 0x00000a00ff017624 */ /* 0x000fe400078e00ff */
[----:B------:R-:W0:Y:S01]  /*0010*/  S2R R54, SR_CTAID.X ;  /* 0x0000000000367919 */ /* 0x000e220000002500 */
[----:B------:R-:W-:Y:S01]  /*0020*/  MOV R13, c[0x0][0x198] ;  /* 0x00006600000d7a02 */ /* 0x000fe20000000f00 */
[----:B------:R-:W-:Y:S02]  /*0030*/  ULDC.64 UR6, c[0x0][0x118] ;  /* 0x0000460000067ab9 */ /* 0x000fe40000000a00 */
[----:B------:R-:W1:Y:S04]  /*0040*/  S2R R3, SR_TID.X ;  /* 0x0000000000037919 */ /* 0x000e680000002100 */
[----:B------:R-:W2:Y:S01]  /*0050*/  S2R R21, SR_CTAID.Y ;  /* 0x0000000000157919 */ /* 0x000ea20000002600 */
[----:B0-----:R-:W-:Y:S01]  /*0060*/  IMAD.SHL.U32 R54, R54, 0x20, RZ ;  /* 0x0000002036367824 */ /* 0x001fe200078e00ff */
[----:B-1----:R-:W-:-:S04]  /*0070*/  SHF.R.U32.HI R22, RZ, 0x5, R3 ;  /* 0x00000005ff167819 */ /* 0x002fc80000011603 */
[----:B------:R-:W-:Y:S01]  /*0080*/  LOP3.LUT R68, R54, 0x1f, R3, 0xf8, !PT ;  /* 0x0000001f36447812 */ /* 0x000fe200078ef803 */
[----:B--2---:R-:W-:Y:S01]  /*0090*/  IMAD R0, R21, c[0x0][0x190], RZ ;  /* 0x0000640015007a24 */ /* 0x004fe200078e02ff */
[----:B------:R-:W-:-:S03]  /*00a0*/  SGXT.U32 R22, R22, 0x3 ;  /* 0x000000031616781a */ /* 0x000fc60000000000 */
[----:B------:R-:W-:Y:S01]  /*00b0*/  IMAD R4, R68, c[0x0][0x194], RZ ;  /* 0x0000650044047a24 */ /* 0x000fe200078e02ff */
[----:B------:R-:W-:Y:S01]  /*00c0*/  LEA.HI R67, R3, 0x18, RZ, 0x1b ;  /* 0x0000001803437811 */ /* 0x000fe200078fd8ff */
[----:B------:R-:W-:Y:S02]  /*00d0*/  IMAD.SHL.U32 R2, R0, 0x2, RZ ;  /* 0x0000000200027824 */ /* 0x000fe400078e00ff */
[----:B------:R-:W-:Y:S02]  /*00e0*/  IMAD.SHL.U32 R5, R4, 0x2, RZ ;  /* 0x0000000204057824 */ /* 0x000fe400078e00ff */
[----:B------:R-:W-:Y:S02]  /*00f0*/  IMAD R8, R22, c[0x0][0x198], RZ ;  /* 0x0000660016087a24 */ /* 0x000fe400078e02ff */
[----:B------:R-:W-:Y:S01]  /*0100*/  IMAD.HI R0, R0, 0x2, RZ ;  /* 0x0000000200007827 */ /* 0x000fe200078e02ff */
[----:B------:R-:W-:Y:S02]  /*0110*/  IADD3 R17, P0, P1, R5, c[0x0][0x160], R2 ;  /* 0x0000580005117a10 */ /* 0x000fe4000791e002 */
[----:B------:R-:W-:Y:S01]  /*0120*/  LEA R2, R13, R8, 0x3 ;  /* 0x000000080d027211 */ /* 0x000fe200078e18ff */
[----:B------:R-:W-:-:S05]  /*0130*/  IMAD.HI R7, R4, 0x2, RZ ;  /* 0x0000000204077827 */ /* 0x000fca00078e02ff */
[----:B------:R-:W-:Y:S01]  /*0140*/  IADD3.X R19, R7, c[0x0][0x164], R0, P0, P1 ;  /* 0x0000590007137a10 */ /* 0x000fe200007e2400 */
[----:B------:R-:W-:Y:S01]  /*0150*/  IMAD R0, R13, 0x8, R2 ;  /* 0x000000080d007824 */ /* 0x000fe200078e0202 */
[-C--:B------:R-:W-:Y:S02]  /*0160*/  LEA R4, P0, R8, R17.reuse, 0x1 ;  /* 0x0000001108047211 */ /* 0x080fe400078008ff */
[----:B------:R-:W-:Y:S02]  /*0170*/  LEA R6, P1, R2, R17, 0x1 ;  /* 0x0000001102067211 */ /* 0x000fe400078208ff */
[----:B------:R-:W-:Y:S02]  /*0180*/  LEA.HI.X.SX32 R5, R8, R19, 0x1, P0 ;  /* 0x0000001308057211 */ /* 0x000fe400000f0eff */
[----:B------:R-:W-:Y:S02]  /*0190*/  LEA R8, P0, R0, R17, 0x1 ;  /* 0x0000001100087211 */ /* 0x000fe400078008ff */
[-C--:B------:R-:W-:Y:S01]  /*01a0*/  LEA.HI.X.SX32 R7, R2, R19.reuse, 0x1, P1 ;  /* 0x0000001302077211 */ /* 0x080fe200008f0eff */
[----:B------:R-:W-:Y:S01]  /*01b0*/  IMAD R2, R67, c[0x0][0x198], RZ ;  /* 0x0000660043027a24 */ /* 0x000fe200078e02ff */
[----:B------:R-:W-:Y:S01]  /*01c0*/  LEA.HI.X.SX32 R9, R0, R19, 0x1, P0 ;  /* 0x0000001300097211 */ /* 0x000fe200000f0eff */
[----:B------:R-:W-:Y:S01]  /*01d0*/  IMAD R0, R13, 0x10, R0 ;  /* 0x000000100d007824 */ /* 0x000fe200078e0200 */
[----:B------:R0:W2:Y:S01]  /*01e0*/  LDG.E.U16 R24, [R4.64] ;  /* 0x0000000604187981 */ /* 0x0000a2000c1e1500 */
[----:B------:R-:W-:-:S02]  /*01f0*/  LEA.HI R66, R3, 0x38, RZ, 0x1b ;  /* 0x0000003803427811 */ /* 0x000fc400078fd8ff */
[----:B------:R-:W-:Y:S01]  /*0200*/  LEA R10, P0, R2, R17, 0x1 ;  /* 0x00000011020a7211 */ /* 0x000fe200078008ff */
[----:B------:R1:W3:Y:S01]  /*0210*/  LDG.E.U16 R26, [R6.64] ;  /* 0x00000006061a7981 */ /* 0x0002e2000c1e1500 */
[C---:B------:R-:W-:Y:S01]  /*0220*/  LEA R15, R13.reuse, R0, 0x3 ;  /* 0x000000000d0f7211 */ /* 0x040fe200078e18ff */
[----:B------:R-:W-:Y:S01]  /*0230*/  IMAD R16, R66, c[0x0][0x198], RZ ;  /* 0x0000660042107a24 */ /* 0x000fe200078e02ff */
[----:B------:R-:W-:Y:S01]  /*0240*/  LEA.HI.X.SX32 R11, R2, R19, 0x1, P0 ;  /* 0x00000013020b7211 */ /* 0x000fe200000f0eff */
[----:B------:R4:W5:Y:S01]  /*0250*/  LDG.E.U16 R28, [R8.64] ;  /* 0x00000006081c7981 */ /* 0x000962000c1e1500 */
[CC--:B------:R-:W-:Y:S01]  /*0260*/  LEA R12, P1, R0.reuse, R17.reuse, 0x1 ;  /* 0x00000011000c7211 */ /* 0x0c0fe200078208ff */
[----:B------:R-:W-:Y:S01]  /*0270*/  IMAD R2, R13, 0x8, R15 ;  /* 0x000000080d027824 */ /* 0x000fe200078e020f */
[----:B0-----:R-:W-:Y:S01]  /*0280*/  LEA R4, P0, R15, R17, 0x1 ;  /* 0x000000110f047211 */ /* 0x001fe200078008ff */
[----:B------:R0:W5:Y:S01]  /*0290*/  LDG.E.U16 R10, [R10.64] ;  /* 0x000000060a0a7981 */ /* 0x000162000c1e1500 */
[----:B------:R-:W-:-:S02]  /*02a0*/  LEA.HI.X.SX32 R13, R0, R19, 0x1, P1 ;  /* 0x00000013000d7211 */ /* 0x000fc400008f0eff */
[C---:B-1----:R-:W-:Y:S02]  /*02b0*/  LEA R6, P1, R2.reuse, R17, 0x1 ;  /* 0x0000001102067211 */ /* 0x042fe400078208ff */
[-C--:B------:R-:W-:Y:S01]  /*02c0*/  LEA.HI.X.SX32 R5, R15, R19.reuse, 0x1, P0 ;  /* 0x000000130f057211 */ /* 0x080fe200000f0eff */
[----:B------:R1:W5:Y:S01]  /*02d0*/  LDG.E.U16 R12, [R12.64] ;  /* 0x000000060c0c7981 */ /* 0x000362000c1e1500 */
[----:B------:R-:W-:Y:S02]  /*02e0*/  LEA.HI.X.SX32 R7, R2, R19, 0x1, P1 ;  /* 0x0000001302077211 */ /* 0x000fe400008f0eff */
[C---:B------:R-:W-:Y:S01]  /*02f0*/  LEA R14, P2, R16.reuse, R17, 0x1 ;  /* 0x00000011100e7211 */ /* 0x040fe200078408ff */
[----:B------:R0:W5:Y:S04]  /*0300*/  LDG.E.U16 R4, [R4.64] ;  /* 0x0000000604047981 */ /* 0x000168000c1e1500 */
[----:B------:R0:W5:Y:S01]  /*0310*/  LDG.E.U16 R6, [R6.64] ;  /* 0x0000000606067981 */ /* 0x000162000c1e1500 */
[----:B------:R-:W-:-:S05]  /*0320*/  LEA.HI.X.SX32 R15, R16, R19, 0x1, P2 ;  /* 0x00000013100f7211 */ /* 0x000fca00010f0eff */
[----:B------:R0:W5:Y:S01]  /*0330*/  LDG.E.U16 R14, [R14.64] ;  /* 0x000000060e0e7981 */ /* 0x000162000c1e1500 */
[----:B------:R-:W-:Y:S02]  /*0340*/  IMAD R0, R21, c[0x0][0x1c0], RZ ;  /* 0x0000700015007a24 */ /* 0x000fe400078e02ff */
[----:B------:R-:W-:Y:S02]  /*0350*/  IMAD R2, R68, c[0x0][0x1c4], RZ ;  /* 0x0000710044027a24 */ /* 0x000fe400078e02ff */
[----:B------:R-:W-:-:S03]  /*0360*/  IMAD.SHL.U32 R20, R0, 0x2, RZ ;  /* 0x0000000200147824 */ /* 0x000fc600078e00ff */
[----:B----4-:R-:W-:-:S04]  /*0370*/  SHF.L.U32 R9, R2, 0x1, RZ ;  /* 0x0000000102097819 */ /* 0x010fc800000006ff */
[----:B------:R-:W-:Y:S02]  /*0380*/  IADD3 R20, P0, P1, R9, c[0x0][0x178], R20 ;  /* 0x00005e0009147a10 */ /* 0x000fe4000791e014 */
[C---:B------:R-:W-:Y:S01]  /*0390*/  LOP3.LUT R9, R3.reuse, 0xc0, RZ, 0xc0, !PT ;  /* 0x000000c003097812 */ /* 0x040fe200078ec0ff */
[----:B0-----:R-:W-:Y:S02]  /*03a0*/  IMAD.SHL.U32 R5, R3, 0x2, RZ ;  /* 0x0000000203057824 */ /* 0x001fe400078e00ff */
[----:B------:R-:W-:Y:S01]  /*03b0*/  IMAD.HI R18, R0, 0x2, RZ ;  /* 0x0000000200127827 */ /* 0x000fe200078e02ff */
[----:B------:R-:W-:-:S04]  /*03c0*/  SHF.R.U32.HI R0, RZ, 0x2, R9 ;  /* 0x00000002ff007819 */ /* 0x000fc80000011609 */
[----:B------:R-:W-:Y:S01]  /*03d0*/  LOP3.LUT R65, R0, 0x1fe, R5, 0x78, !PT ;  /* 0x000001fe00417812 */ /* 0x000fe200078e7805 */
[----:B------:R-:W-:Y:S01]  /*03e0*/  IMAD.HI R11, R2, 0x2, RZ ;  /* 0x00000002020b7827 */ /* 0x000fe200078e02ff */
[C---:B------:R-:W-:Y:S02]  /*03f0*/  LOP3.LUT R8, R3.reuse, 0x3f, RZ, 0xc0, !PT ;  /* 0x0000003f03087812 */ /* 0x040fe400078ec0ff */
[----:B------:R-:W-:Y:S02]  /*0400*/  LOP3.LUT R19, R3, 0x18, RZ, 0xc0, !PT ;  /* 0x0000001803137812 */ /* 0x000fe400078ec0ff */
[----:B------:R-:W-:Y:S02]  /*0410*/  IADD3 R64, R54, 0x20, RZ ;  /* 0x0000002036407810 */ /* 0x000fe40007ffe0ff */
[----:B------:R-:W-:Y:S02]  /*0420*/  IADD3.X R18, R11, c[0x0][0x17c], R18, P0, P1 ;  /* 0x00005f000b127a10 */ /* 0x000fe400007e2412 */
[----:B------:R-:W-:-:S02]  /*0430*/  LEA R16, R19, R8, 0x5 ;  /* 0x0000000813107211 */ /* 0x000fc400078e28ff */
[----:B------:R-:W-:Y:S02]  /*0440*/  ISETP.GE.AND P0, PT, R64, 0x1, PT ;  /* 0x000000014000780c */ /* 0x000fe40003f06270 */
[C---:B------:R-:W-:Y:S01]  /*0450*/  LOP3.LUT R0, R3.reuse, 0x3, RZ, 0xc0, !PT ;  /* 0x0000000303007812 */ /* 0x040fe200078ec0ff */
[----:B------:R-:W-:Y:S01]  /*0460*/  IMAD.SHL.U32 R7, R3, 0x10, RZ ;  /* 0x0000001003077824 */ /* 0x000fe200078e00ff */
[--C-:B------:R-:W-:Y:S01]  /*0470*/  SHF.R.U32.HI R17, RZ, 0x1, R9.reuse ;  /* 0x00000001ff117819 */ /* 0x100fe20000011609 */
[----:B------:R-:W-:Y:S02]  /*0480*/  IMAD.SHL.U32 R16, R16, 0x4, RZ ;  /* 0x0000000410107824 */ /* 0x000fe400078e00ff */
[----:B------:R-:W-:Y:S01]  /*0490*/  IMAD R9, R0, 0x8, R9 ;  /* 0x0000000800097824 */ /* 0x000fe200078e0209 */
[----:B------:R-:W-:Y:S01]  /*04a0*/  LOP3.LUT R30, R7, 0x70, RZ, 0xc0, !PT ;  /* 0x00000070071e7812 */ /* 0x000fe200078ec0ff */
[----:B------:R-:W-:Y:S01]  /*04b0*/  IMAD R15, R22, c[0x0][0x1c8], RZ ;  /* 0x00007200160f7a24 */ /* 0x000fe200078e02ff */
[----:B------:R-:W-:Y:S01]  /*04c0*/  LOP3.LUT R17, R16, R17, RZ, 0x3c, !PT ;  /* 0x0000001110117212 */ /* 0x000fe200078e3cff */
[----:B------:R-:W-:Y:S01]  /*04d0*/  IMAD.MOV.U32 R16, RZ, RZ, c[0x0][0x1c8] ;  /* 0x00007200ff107624 */ /* 0x000fe200078e00ff */
[----:B------:R-:W-:-:S02]  /*04e0*/  LOP3.LUT R70, R3, 0xff, RZ, 0xc0, !PT ;  /* 0x000000ff03467812 */ /* 0x000fc400078ec0ff */
[----:B------:R-:W-:Y:S02]  /*04f0*/  LOP3.LUT R2, R3, 0x20, RZ, 0xc0, !PT ;  /* 0x0000002003027812 */ /* 0x000fe400078ec0ff */
[----:B------:R-:W-:Y:S01]  /*0500*/  SHF.L.U32 R9, R9, 0x2, RZ ;  /* 0x0000000209097819 */ /* 0x000fe200000006ff */
[----:B------:R-:W-:Y:S01]  /*0510*/  IMAD.MOV.U32 R63, RZ, RZ, 0x3f800000 ;  /* 0x3f800000ff3f7424 */ /* 0x000fe200078e00ff */
[----:B------:R-:W-:Y:S01]  /*0520*/  LEA.HI R19, R19, R30, RZ, 0x1f ;  /* 0x0000001e13137211 */ /* 0x000fe200078ff8ff */
[----:B------:R-:W-:Y:S01]  /*0530*/  IMAD.MOV.U32 R46, RZ, RZ, -0x800000 ;  /* 0xff800000ff2e7424 */ /* 0x000fe200078e00ff */
[----:B------:R-:W-:Y:S01]  /*0540*/  MOV R49, 0xff800000 ;  /* 0xff80000000317802 */ /* 0x000fe20000000f00 */
[----:B------:R-:W-:Y:S01]  /*0550*/  IMAD.MOV.U32 R47, RZ, RZ, -0x800000 ;  /* 0xff800000ff2f7424 */ /* 0x000fe200078e00ff */
[----:B------:R-:W-:Y:S01]  /*0560*/  MOV R48, 0xff800000 ;  /* 0xff80000000307802 */ /* 0x000fe20000000f00 */
[----:B------:R-:W-:Y:S01]  /*0570*/  IMAD.MOV.U32 R62, RZ, RZ, 0x3f800000 ;  /* 0x3f800000ff3e7424 */ /* 0x000fe200078e00ff */
[----:B------:R-:W-:Y:S01]  /*0580*/  MOV R60, 0x3f800000 ;  /* 0x3f800000003c7802 */ /* 0x000fe20000000f00 */
[----:B------:R-:W-:Y:S01]  /*0590*/  IMAD.MOV.U32 R61, RZ, RZ, 0x3f800000 ;  /* 0x3f800000ff3d7424 */ /* 0x000fe200078e00ff */
[----:B------:R-:W-:Y:S01]  /*05a0*/  CS2R R30, SRZ ;  /* 0x00000000001e7805 */ /* 0x000fe2000001ff00 */
[----:B------:R-:W-:Y:S01]  /*05b0*/  CS2R R36, SRZ ;  /* 0x0000000000247805 */ /* 0x000fe2000001ff00 */
[----:B------:R-:W-:Y:S01]  /*05c0*/  ISETP.GE.U32.AND P3, PT, R70, 0x20, PT ;  /* 0x000000204600780c */ /* 0x000fe20003f66070 */
[----:B------:R-:W-:Y:S01]  /*05d0*/  CS2R R38, SRZ ;  /* 0x0000000000267805 */ /* 0x000fe2000001ff00 */
[----:B-1----:R-:W-:Y:S01]  /*05e0*/  IMAD R13, R16, 0x8, R15 ;  /* 0x00000008100d7824 */ /* 0x002fe200078e020f */
[----:B------:R-:W-:Y:S01]  /*05f0*/  LOP3.LUT R69, R3, 0x1c, RZ, 0xc0, !PT ;  /* 0x0000001c03457812 */ /* 0x000fe200078ec0ff */
[----:B--2---:R-:W-:Y:S04]  /*0600*/  STS.U16 [R65], R24 ;  /* 0x0000001841007388 */ /* 0x004fe80000000400 */
[----:B---3--:R-:W-:Y:S04]  /*0610*/  STS.U16 [R65+0x200], R26 ;  /* 0x0002001a41007388 */ /* 0x008fe80000000400 */
[----:B-----5:R-:W-:Y:S04]  /*0620*/  STS.U16 [R65+0x600], R10 ;  /* 0x0006000a41007388 */ /* 0x020fe80000000400 */
[----:B------:R-:W-:Y:S04]  /*0630*/  STS.U16 [R65+0x800], R12 ;  /* 0x0008000c41007388 */ /* 0x000fe80000000400 */
[----:B------:R-:W-:Y:S04]  /*0640*/  STS.U16 [R65+0xa00], R4 ;  /* 0x000a000441007388 */ /* 0x000fe80000000400 */
[----:B------:R-:W-:Y:S04]  /*0650*/  STS.U16 [R65+0xc00], R6 ;  /* 0x000c000641007388 */ /* 0x000fe80000000400 */
[----:B------:R0:W-:Y:S04]  /*0660*/  STS.U16 [R65+0x400], R28 ;  /* 0x0004001c41007388 */ /* 0x0001e80000000400 */
[----:B------:R1:W-:Y:S01]  /*0670*/  STS.U16 [R65+0xe00], R14 ;  /* 0x000e000e41007388 */ /* 0x0003e20000000400 */
[----:B0-----:R-:W-:Y:S01]  /*0680*/  CS2R R28, SRZ ;  /* 0x00000000001c7805 */ /* 0x001fe2000001ff00 */
[----:B-1----:R-:W-:Y:S01]  /*0690*/  LEA.HI R14, R2, R9, RZ, 0x1c ;  /* 0x00000009020e7211 */ /* 0x002fe200078fe0ff */
[----:B------:R-:W-:Y:S05]  /*06a0*/  @!P0 BRA `(.L_x_0) ;  /* 0x0000168000008947 */ /* 0x000fea0003800000 */
[----:B------:R-:W-:Y:S01]  /*06b0*/  IMAD.SHL.U32 R6, R70, 0x8, RZ ;  /* 0x0000000846067824 */ /* 0x000fe200078e00ff */
[C---:B------:R-:W-:Y:S01]  /*06c0*/  SHF.L.U32 R4, R3.reuse, 0x3, RZ ;  /* 0x0000000303047819 */ /* 0x040fe200000006ff */
[----:B------:R-:W-:Y:S01]  /*06d0*/  IMAD R8, R8, c[0x0][0x1a8], RZ ;  /* 0x00006a0008087a24 */ /* 0x000fe200078e02ff */
[----:B------:R-:W-:Y:S01]  /*06e0*/  ISETP.GE.U32.AND P4, PT, R70, 0x40, PT ;  /* 0x000000404600780c */ /* 0x000fe20003f86070 */
[----:B------:R-:W-:Y:S01]  /*06f0*/  IMAD.MOV.U32 R63, RZ, RZ, 0x3f800000 ;  /* 0x3f800000ff3f7424 */ /* 0x000fe200078e00ff */
[----:B------:R-:W-:Y:S01]  /*0700*/  LOP3.LUT R6, R6, 0x700, RZ, 0xc0, !PT ;  /* 0x0000070006067812 */ /* 0x000fe200078ec0ff */
[----:B------:R-:W-:Y:S01]  /*0710*/  IMAD.MOV.U32 R72, RZ, RZ, -0x800000 ;  /* 0xff800000ff487424 */ /* 0x000fe200078e00ff */
[----:B------:R-:W-:Y:S01]  /*0720*/  LOP3.LUT R9, R4, 0x60, RZ, 0xc0, !PT ;  /* 0x0000006004097812 */ /* 0x000fe200078ec0ff */
[----:B------:R-:W-:Y:S01]  /*0730*/  IMAD.MOV.U32 R71, RZ, RZ, -0x800000 ;  /* 0xff800000ff477424 */ /* 0x000fe200078e00ff */
[----:B------:R-:W-:Y:S01]  /*0740*/  LOP3.LUT R25, R6, 0x100, R7, 0xf8, !PT ;  /* 0x0000010006197812 */ /* 0x000fe200078ef807 */
[C---:B------:R-:W-:Y:S01]  /*0750*/  IMAD.SHL.U32 R7, R0.reuse, 0x2, RZ ;  /* 0x0000000200077824 */ /* 0x040fe200078e00ff */
[C---:B------:R-:W-:Y:S01]  /*0760*/  ISETP.EQ.U32.AND P5, PT, R0.reuse, RZ, !P4 ;  /* 0x000000ff0000720c */ /* 0x040fe200067a2070 */
[----:B------:R-:W-:Y:S01]  /*0770*/  IMAD R23, R0, 0x4, R9 ;  /* 0x0000000400177824 */ /* 0x000fe200078e0209 */
[----:B------:R-:W-:Y:S01]  /*0780*/  LOP3.LUT R9, R3, 0x7, RZ, 0xc0, !PT ;  /* 0x0000000703097812 */ /* 0x000fe200078ec0ff */
[----:B------:R-:W-:Y:S01]  /*0790*/  IMAD R0, R21, c[0x0][0x1a0], RZ ;  /* 0x0000680015007a24 */ /* 0x000fe200078e02ff */
[----:B------:R-:W-:Y:S01]  /*07a0*/  LOP3.LUT R4, R4, 0x30, RZ, 0xc0, !PT ;  /* 0x0000003004047812 */ /* 0x000fe200078ec0ff */
[----:B------:R-:W-:Y:S01]  /*07b0*/  IMAD.MOV.U32 R61, RZ, RZ, 0x3f800000 ;  /* 0x3f800000ff3d7424 */ /* 0x000fe200078e00ff */
[----:B------:R-:W-:Y:S01]  /*07c0*/  LEA.HI R12, R2, R7, RZ, 0x1e ;  /* 0x00000007020c7211 */ /* 0x000fe200078ff0ff */
[----:B------:R-:W-:Y:S01]  /*07d0*/  IMAD.SHL.U32 R7, R8, 0x2, RZ ;  /* 0x0000000208077824 */ /* 0x000fe200078e00ff */
[C---:B------:R-:W-:Y:S01]  /*07e0*/  SHF.L.U32 R6, R9.reuse, 0x4, RZ ;  /* 0x0000000409067819 */ /* 0x040fe200000006ff */
[C---:B------:R-:W-:Y:S01]  /*07f0*/  IMAD R22, R9.reuse, 0x40, R4 ;  /* 0x0000004009167824 */ /* 0x040fe200078e0204 */
[C---:B------:R-:W-:Y:S01]  /*0800*/  SHF.L.U32 R4, R0.reuse, 0x1, RZ ;  /* 0x0000000100047819 */ /* 0x040fe200000006ff */
[--C-:B------:R-:W-:Y:S01]  /*0810*/  IMAD R11, R9, 0x4, R2.reuse ;  /* 0x00000004090b7824 */ /* 0x100fe200078e0202 */
[----:B------:R-:W-:Y:S01]  /*0820*/  SHF.R.S32.HI R10, RZ, 0x4, R3 ;  /* 0x00000004ff0a7819 */ /* 0x000fe20000011403 */
[----:B------:R-:W-:Y:S01]  /*0830*/  IMAD.HI R0, R0, 0x2, RZ ;  /* 0x0000000200007827 */ /* 0x000fe200078e02ff */
[----:B------:R-:W-:Y:S01]  /*0840*/  SHF.R.U32.HI R9, RZ, 0x1, R2 ;  /* 0x00000001ff097819 */ /* 0x000fe20000011602 */
[----:B------:R-:W-:Y:S01]  /*0850*/  CS2R R28, SRZ ;  /* 0x00000000001c7805 */ /* 0x000fe2000001ff00 */
[----:B------:R-:W-:Y:S01]  /*0860*/  LOP3.LUT R6, R6, 0x30, R5, 0x78, !PT ;  /* 0x0000003006067812 */ /* 0x000fe200078e7805 */
[----:B------:R-:W-:Y:S01]  /*0870*/  IMAD.MOV.U32 R60, RZ, RZ, 0x3f800000 ;  /* 0x3f800000ff3c7424 */ /* 0x000fe200078e00ff */
[----:B------:R-:W-:Y:S01]  /*0880*/  IADD3 R85, P0, P1, R7, c[0x0][0x168], R4 ;  /* 0x00005a0007557a10 */ /* 0x000fe2000791e004 */
[----:B------:R-:W-:Y:S01]  /*0890*/  IMAD.HI R7, R8, 0x2, RZ ;  /* 0x0000000208077827 */ /* 0x000fe200078e02ff */
[----:B------:R-:W-:Y:S01]  /*08a0*/  SGXT R2, R10, 0x1 ;  /* 0x000000010a02781a */ /* 0x000fe20000000200 */
[----:B------:R-:W-:Y:S01]  /*08b0*/  CS2R R30, SRZ ;  /* 0x00000000001e7805 */ /* 0x000fe2000001ff00 */
[----:B------:R-:W-:Y:S01]  /*08c0*/  LOP3.LUT R4, R3, 0xf, RZ, 0xc0, !PT ;  /* 0x0000000f03047812 */ /* 0x000fe200078ec0ff */
[----:B------:R-:W-:Y:S01]  /*08d0*/  IMAD.U32 R11, R11, 0x20, R6 ;  /* 0x000000200b0b7824 */ /* 0x000fe200078e0006 */
[----:B------:R-:W-:Y:S01]  /*08e0*/  LOP3.LUT R10, R9, 0x90, R2, 0x78, !PT ;  /* 0x00000090090a7812 */ /* 0x000fe200078e7802 */
[----:B------:R-:W-:Y:S01]  /*08f0*/  IMAD R2, R21, c[0x0][0x1b0], RZ ;  /* 0x00006c0015027a24 */ /* 0x000fe200078e02ff */
[--C-:B------:R-:W-:Y:S01]  /*0900*/  SHF.R.S32.HI R26, RZ, 0x2, R3.reuse ;  /* 0x00000002ff1a7819 */ /* 0x100fe20000011403 */
[----:B------:R-:W-:Y:S01]  /*0910*/  IMAD R6, R4, c[0x0][0x1b4], RZ ;  /* 0x00006d0004067a24 */ /* 0x000fe200078e02ff */
[----:B------:R-:W-:Y:S01]  /*0920*/  SHF.R.S32.HI R24, RZ, 0x6, R3 ;  /* 0x00000006ff187819 */ /* 0x000fe20000011403 */
[----:B------:R-:W-:Y:S01]  /*0930*/  IMAD.IADD R10, R10, 0x1, R23 ;  /* 0x000000010a0a7824 */ /* 0x000fe200078e0217 */
[----:B------:R-:W-:Y:S01]  /*0940*/  SHF.L.U32 R4, R2, 0x1, RZ ;  /* 0x0000000102047819 */ /* 0x000fe200000006ff */
[----:B------:R-:W-:Y:S01]  /*0950*/  IMAD.SHL.U32 R9, R6, 0x2, RZ ;  /* 0x0000000206097824 */ /* 0x000fe200078e00ff */
[----:B------:R-:W-:Y:S01]  /*0960*/  SGXT R8, R26, 0x1 ;  /* 0x000000011a08781a */ /* 0x000fe20000000200 */
[----:B------:R-:W-:Y:S01]  /*0970*/  IMAD.HI R2, R2, 0x2, RZ ;  /* 0x0000000202027827 */ /* 0x000fe200078e02ff */
[----:B------:R-:W-:Y:S01]  /*0980*/  IADD3.X R27, R7, c[0x0][0x16c], R0, P0, P1 ;  /* 0x00005b00071b7a10 */ /* 0x000fe200007e2400 */
[----:B------:R-:W-:Y:S01]  /*0990*/  CS2R R36, SRZ ;  /* 0x0000000000247805 */ /* 0x000fe2000001ff00 */
[----:B------:R-:W-:Y:S01]  /*09a0*/  IADD3 R78, P0, P1, R9, c[0x0][0x170], R4 ;  /* 0x00005c00094e7a10 */ /* 0x000fe2000791e004 */
[----:B------:R-:W-:Y:S01]  /*09b0*/  IMAD.HI R7, R6, 0x2, RZ ;  /* 0x0000000206077827 */ /* 0x000fe200078e02ff */
[----:B------:R-:W-:Y:S01]  /*09c0*/  SGXT R0, R24, 0x1 ;  /* 0x000000011800781a */ /* 0x000fe20000000200 */
[----:B------:R-:W-:Y:S01]  /*09d0*/  CS2R R38, SRZ ;  /* 0x0000000000267805 */ /* 0x000fe2000001ff00 */
[----:B------:R-:W-:Y:S01]  /*09e0*/  LOP3.LUT R4, R8, 0x90, RZ, 0xc0, !PT ;  /* 0x0000009008047812 */ /* 0x000fe200078ec0ff */
[----:B------:R-:W-:Y:S01]  /*09f0*/  IMAD.MOV.U32 R26, RZ, RZ, c[0x0][0x1b8] ;  /* 0x00006e00ff1a7624 */ /* 0x000fe200078e00ff */
[----:B------:R-:W-:Y:S01]  /*0a00*/  LOP3.LUT R0, R0, 0x90, RZ, 0xc0, !PT ;  /* 0x0000009000007812 */ /* 0x000fe200078ec0ff */
[----:B------:R-:W-:Y:S01]  /*0a10*/  UMOV UR4, URZ ;  /* 0x0000003f00047c82 */ /* 0x000fe20008000000 */
[----:B------:R-:W-:Y:S01]  /*0a20*/  LOP3.LUT R6, R25, R4, RZ, 0xfc, !PT ;  /* 0x0000000419067212 */ /* 0x000fe200078efcff */
[----:B------:R-:W-:Y:S01]  /*0a30*/  UMOV UR5, URZ ;  /* 0x0000003f00057c82 */ /* 0x000fe20008000000 */
[----:B------:R-:W-:-:S02]  /*0a40*/  IADD3.X R24, R7, c[0x0][0x174], R2, P0, P1 ;  /* 0x00005d0007187a10 */ /* 0x000fc400007e2402 */
[----:B------:R-:W-:Y:S02]  /*0a50*/  SHF.R.U32.HI R2, RZ, 0x6, R3 ;  /* 0x00000006ff027819 */ /* 0x000fe40000011603 */
[--C-:B------:R-:W-:Y:S02]  /*0a60*/  LOP3.LUT R23, R22, 0x10, R5.reuse, 0x78, !PT ;  /* 0x0000001016177812 */ /* 0x100fe400078e7805 */
[--C-:B------:R-:W-:Y:S02]  /*0a70*/  LOP3.LUT R9, R0, 0x17e, R5.reuse, 0x78, !PT ;  /* 0x0000017e00097812 */ /* 0x100fe400078e7805 */
[----:B------:R-:W-:Y:S02]  /*0a80*/  LOP3.LUT R25, R6, 0x10, R5, 0x78, !PT ;  /* 0x0000001006197812 */ /* 0x000fe400078e7805 */
[C---:B------:R-:W-:Y:S02]  /*0a90*/  LOP3.LUT R8, R3.reuse, 0x10, RZ, 0xc0, !PT ;  /* 0x0000001003087812 */ /* 0x040fe400078ec0ff */
[----:B------:R-:W-:-:S02]  /*0aa0*/  SHF.L.U32 R5, R3, 0x5, RZ ;  /* 0x0000000503057819 */ /* 0x000fc400000006ff */
[----:B------:R-:W-:Y:S01]  /*0ab0*/  SHF.R.U32.HI R0, RZ, 0x4, R3 ;  /* 0x00000004ff007819 */ /* 0x000fe20000011603 */
[----:B------:R-:W-:Y:S01]  /*0ac0*/  IMAD R8, R8, 0x20, R23 ;  /* 0x0000002008087824 */ /* 0x000fe200078e0217 */
[----:B------:R-:W-:Y:S02]  /*0ad0*/  SGXT.U32 R2, R2, 0x2 ;  /* 0x000000020202781a */ /* 0x000fe40000000000 */
[----:B------:R-:W-:Y:S02]  /*0ae0*/  LOP3.LUT R4, R4, 0x160, R5, 0xf8, !PT ;  /* 0x0000016004047812 */ /* 0x000fe400078ef805 */
[----:B------:R-:W-:Y:S01]  /*0af0*/  SGXT.U32 R0, R0, 0x4 ;  /* 0x000000040000781a */ /* 0x000fe20000000000 */
[----:B------:R-:W-:Y:S01]  /*0b00*/  IMAD R2, R2, c[0x0][0x1a4], RZ ;  /* 0x0000690002027a24 */ /* 0x000fe200078e02ff */
[----:B------:R-:W-:Y:S02]  /*0b10*/  MOV R23, c[0x0][0x1a4] ;  /* 0x0000690000177a02 */ /* 0x000fe40000000f00 */
[----:B------:R-:W-:Y:S01]  /*0b20*/  LOP3.LUT R7, R4, 0x10, R3, 0x78, !PT ;  /* 0x0000001004077812 */ /* 0x000fe200078e7803 */
[----:B------:R-:W-:Y:S01]  /*0b30*/  IMAD R4, R0, c[0x0][0x1b8], RZ ;  /* 0x00006e0000047a24 */ /* 0x000fe200078e02ff */
[----:B------:R-:W-:Y:S01]  /*0b40*/  LOP3.LUT P0, RZ, R3, 0x1, RZ, 0xc0, !PT ;  /* 0x0000000103ff7812 */ /* 0x000fe2000780c0ff */
[----:B------:R-:W-:Y:S01]  /*0b50*/  IMAD R0, R23, 0x4, R2 ;  /* 0x0000000417007824 */ /* 0x000fe200078e0202 */
[----:B------:R-:W-:-:S02]  /*0b60*/  LEA.HI R3, R3, 0x30, RZ, 0x1c ;  /* 0x0000003003037811 */ /* 0x000fc400078fe0ff */
[----:B------:R-:W-:Y:S01]  /*0b70*/  LOP3.LUT R6, R5, 0x60, RZ, 0xc0, !PT ;  /* 0x0000006005067812 */ /* 0x000fe200078ec0ff */
[----:B------:R-:W-:Y:S01]  /*0b80*/  IMAD R5, R26, 0x10, R4 ;  /* 0x000000101a057824 */ /* 0x000fe200078e0204 */
[-C--:B------:R-:W-:Y:S01]  /*0b90*/  LEA R88, P2, R0, R85.reuse, 0x1 ;  /* 0x0000005500587211 */ /* 0x080fe200078408ff */
[----:B------:R-:W-:Y:S01]  /*0ba0*/  IMAD R22, R3, c[0x0][0x1b8], RZ ;  /* 0x00006e0003167a24 */ /* 0x000fe200078e02ff */
[----:B------:R-:W-:Y:S02]  /*0bb0*/  LEA R90, P1, R2, R85, 0x1 ;  /* 0x00000055025a7211 */ /* 0x000fe400078208ff */
[----:B------:R-:W-:Y:S02]  /*0bc0*/  LEA R82, P6, R4, R78, 0x1 ;  /* 0x0000004e04527211 */ /* 0x000fe400078c08ff */
[----:B------:R-:W-:Y:S02]  /*0bd0*/  LEA.HI.X.SX32 R89, R0, R27, 0x1, P2 ;  /* 0x0000001b00597211 */ /* 0x000fe400010f0eff */
[----:B------:R-:W-:-:S02]  /*0be0*/  LEA R3, R26, R5, 0x4 ;  /* 0x000000051a037211 */ /* 0x000fc400078e20ff */
[-C--:B------:R-:W-:Y:S02]  /*0bf0*/  LEA R76, P2, R22, R78.reuse, 0x1 ;  /* 0x0000004e164c7211 */ /* 0x080fe400078408ff */
[----:B------:R-:W-:Y:S01]  /*0c00*/  LEA.HI.X.SX32 R91, R2, R27, 0x1, P1 ;  /* 0x0000001b025b7211 */ /* 0x000fe200008f0eff */
[----:B------:R-:W-:Y:S01]  /*0c10*/  IMAD R2, R23, 0x4, R0 ;  /* 0x0000000417027824 */ /* 0x000fe200078e0200 */
[----:B------:R-:W-:Y:S02]  /*0c20*/  LEA R80, P1, R5, R78, 0x1 ;  /* 0x0000004e05507211 */ /* 0x000fe400078208ff */
[----:B------:R-:W-:Y:S01]  /*0c30*/  LEA.HI.X.SX32 R83, R4, R24, 0x1, P6 ;  /* 0x0000001804537211 */ /* 0x000fe200030f0eff */
[----:B------:R-:W-:Y:S01]  /*0c40*/  IMAD R0, R23, 0x4, R2 ;  /* 0x0000000417007824 */ /* 0x000fe200078e0202 */
[----:B------:R-:W-:Y:S01]  /*0c50*/  LEA R78, P6, R3, R78, 0x1 ;  /* 0x0000004e034e7211 */ /* 0x000fe200078c08ff */
[----:B------:R-:W-:Y:S01]  /*0c60*/  IMAD.SHL.U32 R4, R69, 0x2, RZ ;  /* 0x0000000245047824 */ /* 0x000fe200078e00ff */
[----:B------:R-:W-:-:S02]  /*0c70*/  LEA.HI.X.SX32 R77, R22, R24, 0x1, P2 ;  /* 0x00000018164d7211 */ /* 0x000fc400010f0eff */
[C---:B------:R-:W-:Y:S02]  /*0c80*/  LEA.HI R57, R69.reuse, 0x10, RZ, 0x1e ;  /* 0x0000001045397811 */ /* 0x040fe400078ff0ff */
[C---:B------:R-:W-:Y:S02]  /*0c90*/  LEA.HI R55, R69.reuse, 0x8, RZ, 0x1e ;  /* 0x0000000845377811 */ /* 0x040fe400078ff0ff */
[----:B------:R-:W-:Y:S01]  /*0ca0*/  SHF.R.U32.HI R22, RZ, 0x3, R70 ;  /* 0x00000003ff167819 */ /* 0x000fe20000011646 */
[----:B------:R-:W-:Y:S01]  /*0cb0*/  IMAD.IADD R56, R54, 0x1, R57 ;  /* 0x0000000136387824 */ /* 0x000fe200078e0239 */
[----:B------:R-:W-:Y:S02]  /*0cc0*/  LEA.HI R59, R69, 0x18, RZ, 0x1e ;  /* 0x00000018453b7811 */ /* 0x000fe400078ff0ff */
[-C--:B------:R-:W-:Y:S02]  /*0cd0*/  LEA.HI.X.SX32 R81, R5, R24.reuse, 0x1, P1 ;  /* 0x0000001805517211 */ /* 0x080fe400008f0eff */
[----:B------:R-:W-:Y:S01]  /*0ce0*/  LEA.HI.X.SX32 R79, R3, R24, 0x1, P6 ;  /* 0x00000018034f7211 */ /* 0x000fe200030f0eff */
[----:B------:R-:W-:Y:S01]  /*0cf0*/  IMAD.SHL.U32 R26, R59, 0x8, RZ ;  /* 0x000000083b1a7824 */ /* 0x000fe200078e00ff */
[----:B------:R-:W-:-:S02]  /*0d00*/  IADD3 R6, R6, R25, RZ ;  /* 0x0000001906067210 */ /* 0x000fc40007ffe0ff */
[----:B------:R-:W-:Y:S01]  /*0d10*/  LOP3.LUT R25, R22, 0x4, RZ, 0xc0, !PT ;  /* 0x0000000416197812 */ /* 0x000fe200078ec0ff */
[----:B------:R-:W-:Y:S01]  /*0d20*/  IMAD.SHL.U32 R22, R55, 0x8, RZ ;  /* 0x0000000837167824 */ /* 0x000fe200078e00ff */
[----:B------:R-:W-:Y:S02]  /*0d30*/  SHF.L.U32 R24, R57, 0x3, RZ ;  /* 0x0000000339187819 */ /* 0x000fe400000006ff */
[-C--:B------:R-:W-:Y:S02]  /*0d40*/  LEA R86, P1, R2, R85.reuse, 0x1 ;  /* 0x0000005502567211 */ /* 0x080fe400078208ff */
[----:B------:R-:W-:Y:S01]  /*0d50*/  LEA R84, P6, R0, R85, 0x1 ;  /* 0x0000005500547211 */ /* 0x000fe200078c08ff */
[C---:B------:R-:W-:Y:S01]  /*0d60*/  IMAD.IADD R23, R25.reuse, 0x1, R24 ;  /* 0x0000000119177824 */ /* 0x040fe200078e0218 */
[-C--:B------:R-:W-:Y:S01]  /*0d70*/  LEA.HI.X.SX32 R87, R2, R27.reuse, 0x1, P1 ;  /* 0x0000001b02577211 */ /* 0x080fe200008f0eff */
[----:B------:R-:W-:Y:S01]  /*0d80*/  IMAD.IADD R24, R25, 0x1, R26 ;  /* 0x0000000119187824 */ /* 0x000fe200078e021a */
[----:B------:R-:W-:Y:S01]  /*0d90*/  LEA.HI.X.SX32 R85, R0, R27, 0x1, P6 ;  /* 0x0000001b00557211 */ /* 0x000fe200030f0eff */
[----:B------:R-:W-:Y:S01]  /*0da0*/  IMAD.MOV.U32 R2, RZ, RZ, RZ ;  /* 0x000000ffff027224 */ /* 0x000fe200078e00ff */
[----:B------:R-:W-:Y:S01]  /*0db0*/  LEA.HI R5, R69, R54, RZ, 0x1e ;  /* 0x0000003645057211 */ /* 0x000fe200078ff0ff */
[----:B------:R-:W-:Y:S01]  /*0dc0*/  IMAD.MOV.U32 R0, RZ, RZ, RZ ;  /* 0x000000ffff007224 */ /* 0x000fe200078e00ff */
[C---:B------:R-:W-:Y:S01]  /*0dd0*/  IADD3 R58, R54.reuse, R59, RZ ;  /* 0x0000003b363a7210 */ /* 0x040fe20007ffe0ff */
[----:B------:R-:W-:Y:S01]  /*0de0*/  IMAD.IADD R54, R54, 0x1, R55 ;  /* 0x0000000136367824 */ /* 0x000fe200078e0237 */
[----:B------:R-:W-:-:S02]  /*0df0*/  IADD3 R22, R25, R22, RZ ;  /* 0x0000001619167210 */ /* 0x000fc40007ffe0ff */
[----:B------:R-:W-:Y:S02]  /*0e00*/  LOP3.LUT R3, R65, 0x40, RZ, 0x3c, !PT ;  /* 0x0000004041037812 */ /* 0x000fe400078e3cff */
[----:B------:R-:W-:Y:S02]  /*0e10*/  MOV R74, 0xff800000 ;  /* 0xff800000004a7802 */ /* 0x000fe40000000f00 */
[----:B------:R-:W-:Y:S02]  /*0e20*/  MOV R73, 0xff800000 ;  /* 0xff80000000497802 */ /* 0x000fe40000000f00 */
[----:B------:R-:W-:Y:S02]  /*0e30*/  MOV R62, 0x3f800000 ;  /* 0x3f800000003e7802 */ /* 0x000fe40000000f00 */
[----:B------:R-:W-:Y:S02]  /*0e40*/  ISETP.LT.U32.AND P0, PT, R70, 0x40, !P0 ;  /* 0x000000404600780c */ /* 0x000fe40004701070 */
[----:B------:R-:W-:-:S02]  /*0e50*/  IADD3 R25, R4, R25, RZ ;  /* 0x0000001904197210 */ /* 0x000fc40007ffe0ff */
[----:B------:R-:W-:Y:S02]  /*0e60*/  LOP3.LUT R26, R11, 0x40, RZ, 0x3c, !PT ;  /* 0x000000400b1a7812 */ /* 0x000fe400078e3cff */
[----:B------:R-:W-:Y:S02]  /*0e70*/  LOP3.LUT R27, R8, 0x20, RZ, 0x3c, !PT ;  /* 0x00000020081b7812 */ /* 0x000fe400078e3cff */
.L_x_1:
[----:B------:R-:W-:-:S04]  /*0e80*/  IMAD.WIDE R34, R2, 0x2, R90 ;  /* 0x0000000202227825 */ /* 0x000fc800078e025a */
[C---:B------:R-:W-:Y:S01]  /*0e90*/  IMAD.WIDE R32, R2.reuse, 0x2, R86 ;  /* 0x0000000202207825 */ /* 0x040fe200078e0256 */
[----:B------:R-:W2:Y:S03]  /*0ea0*/  LDG.E.U16 R92, [R34.64] ;  /* 0x00000006225c7981 */ /* 0x000ea6000c1e1500 */
[C---:B------:R-:W-:Y:S01]  /*0eb0*/  IMAD.WIDE R50, R2.reuse, 0x2, R88 ;  /* 0x0000000202327825 */ /* 0x040fe200078e0258 */
[----:B------:R-:W3:Y:S03]  /*0ec0*/  LDG.E.U16 R96, [R32.64] ;  /* 0x0000000620607981 */ /* 0x000ee6000c1e1500 */
[----:B------:R-:W-:Y:S01]  /*0ed0*/  IMAD.WIDE R48, R2, 0x2, R84 ;  /* 0x0000000202307825 */ /* 0x000fe200078e0254 */
[----:B------:R-:W4:Y:S04]  /*0ee0*/  LDG.E.U16 R94, [R50.64] ;  /* 0x00000006325e7981 */ /* 0x000f28000c1e1500 */
[----:B------:R-:W5:Y:S04]  /*0ef0*/  LDG.E.U16 R98, [R48.64] ;  /* 0x0000000630627981 */ /* 0x000f68000c1e1500 */
[----:B------:R-:W-:Y:S06]  /*0f00*/  BAR.SYNC.DEFER_BLOCKING 0x0 ;  /* 0x0000000000007b1d */ /* 0x000fec0000010000 */
[----:B--2---:R-:W-:Y:S04]  /*0f10*/  STS.U16 [R65+0x1000], R92 ;  /* 0x0010005c41007388 */ /* 0x004fe80000000400 */
[----:B---3--:R-:W-:Y:S04]  /*0f20*/  STS.U16 [R65+0x1400], R96 ;  /* 0x0014006041007388 */ /* 0x008fe80000000400 */
[----:B----4-:R-:W-:Y:S04]  /*0f30*/  STS.U16 [R3+0x1200], R94 ;  /* 0x0012005e03007388 */ /* 0x010fe80000000400 */
[----:B-----5:R-:W-:Y:S04]  /*0f40*/  STS.U16 [R3+0x1600], R98 ;  /* 0x0016006203007388 */ /* 0x020fe80000000400 */
[----:B------:R-:W-:Y:S06]  /*0f50*/  BAR.SYNC.DEFER_BLOCKING 0x0 ;  /* 0x0000000000007b1d */ /* 0x000fec0000010000 */
[----:B------:R-:W-:Y:S04]  /*0f60*/  LDSM.16.MT88.4 R44, [R8] ;  /* 0x00000000082c783b */ /* 0x000fe80000004200 */
[----:B------:R-:W0:Y:S04]  /*0f70*/  LDSM.16.M88.4 R40, [R11+0x1000] ;  /* 0x001000000b28783b */ /* 0x000e280000000200 */
[----:B------:R-:W1:Y:S04]  /*0f80*/  LDSM.16.MT88.4 R32, [R8+0x400] ;  /* 0x000400000820783b */ /* 0x000e680000004200 */
[----:B------:R-:W-:Y:S01]  /*0f90*/  LDSM.16.MT88.4 R48, [R27+0x400] ;  /* 0x000400001b30783b */ /* 0x000fe20000004200 */
[----:B0-----:R-:W-:Y:S11]  /*0fa0*/  HMMA.16816.F32 R44, R44, R40, RZ ;  /* 0x000000282c2c723c */ /* 0x001ff600000018ff */
[----:B------:R-:W-:Y:S11]  /*0fb0*/  @!UPT UIADD3 URZ, URZ, URZ, URZ ;  /* 0x0000003f3f3ff290 */ /* 0x000ff6000fffe03f */
[----:B------:R-:W-:Y:S02]  /*0fc0*/  @!UPT UIADD3 URZ, URZ, URZ, URZ ;  /* 0x0000003f3f3ff290 */ /* 0x000fe4000fffe03f */
[----:B-1----:R-:W-:Y:S01]  /*0fd0*/  HMMA.16816.F32 R32, R32, R42, R44 ;  /* 0x0000002a2020723c */ /* 0x002fe2000000182c */
[----:B------:R-:W0:Y:S07]  /*0fe0*/  LDSM.16.MT88.4 R44, [R27] ;  /* 0x000000001b2c783b */ /* 0x000e2e0000004200 */
[----:B0-----:R-:W-:Y:S11]  /*0ff0*/  HMMA.16816.F32 R44, R44, R40, RZ ;  /* 0x000000282c2c723c */ /* 0x001ff600000018ff */
[----:B------:R-:W-:Y:S11]  /*1000*/  @!UPT UIADD3 URZ, URZ, URZ, URZ ;  /* 0x0000003f3f3ff290 */ /* 0x000ff6000fffe03f */
[----:B------:R-:W-:Y:S02]  /*1010*/  @!UPT UIADD3 URZ, URZ, URZ, URZ ;  /* 0x0000003f3f3ff290 */ /* 0x000fe4000fffe03f */
[----:B------:R-:W-:Y:S01]  /*1020*/  HMMA.16816.F32 R44, R48, R42, R44 ;  /* 0x0000002a302c723c */ /* 0x000fe2000000182c */
[----:B------:R-:W-:Y:S04]  /*1030*/  LDSM.16.MT88.4 R48, [R8+0x800] ;  /* 0x000800000830783b */ /* 0x000fe80000004200 */
[----:B------:R-:W0:Y:S03]  /*1040*/  LDSM.16.M88.4 R40, [R26+0x1000] ;  /* 0x001000001a28783b */ /* 0x000e260000000200 */
[-C--:B0-----:R-:W-:Y:S01]  /*1050*/  HMMA.16816.F32 R32, R48, R40.reuse, R32 ;  /* 0x000000283020723c */ /* 0x081fe20000001820 */
[----:B------:R-:W0:Y:S11]  /*1060*/  LDSM.16.MT88.4 R48, [R27+0x800] ;  /* 0x000800001b30783b */ /* 0x000e360000004200 */
[----:B------:R-:W-:Y:S04]  /*1070*/  @!UPT UIADD3 URZ, URZ, URZ, URZ ;  /* 0x0000003f3f3ff290 */ /* 0x000fe8000fffe03f */
[----:B0-----:R-:W-:Y:S01]  /*1080*/  HMMA.16816.F32 R44, R48, R40, R44 ;  /* 0x00000028302c723c */ /* 0x001fe2000000182c */
[----:B------:R-:W0:Y:S07]  /*1090*/  LDSM.16.MT88.4 R48, [R8+0xc00] ;  /* 0x000c00000830783b */ /* 0x000e2e0000004200 */
[-C--:B0-----:R-:W-:Y:S01]  /*10a0*/  HMMA.16816.F32 R32, R48, R42.reuse, R32 ;  /* 0x0000002a3020723c */ /* 0x081fe20000001820 */
[----:B------:R-:W0:Y:S11]  /*10b0*/  LDSM.16.MT88.4 R48, [R27+0xc00] ;  /* 0x000c00001b30783b */ /* 0x000e360000004200 */
[----:B------:R-:W-:Y:S11]  /*10c0*/  @!UPT UIADD3 URZ, URZ, URZ, URZ ;  /* 0x0000003f3f3ff290 */ /* 0x000ff6000fffe03f */
[----:B------:R-:W-:Y:S01]  /*10d0*/  @!UPT UIADD3 URZ, URZ, URZ, URZ ;  /* 0x0000003f3f3ff290 */ /* 0x000fe2000fffe03f */
[----:B------:R-:W-:Y:S01]  /*10e0*/  FMUL R32, R32, c[0x0][0x188] ;  /* 0x0000620020207a20 */ /* 0x000fe20000400000 */
[----:B0-----:R-:W-:Y:S01]  /*10f0*/  HMMA.16816.F32 R44, R48, R42, R44 ;  /* 0x0000002a302c723c */ /* 0x001fe2000000182c */
[----:B------:R-:W-:Y:S06]  /*1100*/  BAR.SYNC.DEFER_BLOCKING 0x0 ;  /* 0x0000000000007b1d */ /* 0x000fec0000010000 */
[----:B------:R-:W-:-:S04]  /*1110*/  IADD3 R51, P1, R12, UR4, RZ ;  /* 0x000000040c337c10 */ /* 0x000fc8000ff3e0ff */
[CC--:B------:R-:W-:Y:S01]  /*1120*/  ISETP.GT.U32.AND P2, PT, R51.reuse, R5.reuse, PT ;  /* 0x000000053300720c */ /* 0x0c0fe20003f44070 */
[----:B------:R-:W-:Y:S01]  /*1130*/  IMAD.X R48, RZ, RZ, UR5, P1 ;  /* 0x00000005ff307e24 */ /* 0x000fe200088e06ff */
[----:B------:R-:W-:-:S04]  /*1140*/  ISETP.GE.U32.AND P6, PT, R51, R5, PT ;  /* 0x000000053300720c */ /* 0x000fc80003fc6070 */
[----:B------:R-:W-:Y:S02]  /*1150*/  ISETP.GT.U32.AND.EX P2, PT, R48, RZ, PT, P2 ;  /* 0x000000ff3000720c */ /* 0x000fe40003f44120 */
[CC--:B------:R-:W-:Y:S02]  /*1160*/  ISETP.GT.U32.AND P1, PT, R51.reuse, R54.reuse, PT ;  /* 0x000000363300720c */ /* 0x0c0fe40003f24070 */
[----:B------:R-:W-:Y:S02]  /*1170*/  FSEL R50, R32, -INF , !P2 ;  /* 0xff80000020327808 */ /* 0x000fe40005000000 */
[----:B------:R-:W-:Y:S01]  /*1180*/  ISETP.GE.U32.AND P2, PT, R51, R54, PT ;  /* 0x000000363300720c */ /* 0x000fe20003f46070 */
[----:B------:R-:W-:Y:S01]  /*1190*/  FMUL R33, R33, c[0x0][0x188] ;  /* 0x0000620021217a20 */ /* 0x000fe20000400000 */
[----:B------:R-:W-:Y:S01]  /*11a0*/  ISETP.GE.U32.AND.EX P6, PT, R48, RZ, PT, P6 ;  /* 0x000000ff3000720c */ /* 0x000fe20003fc6160 */
[----:B------:R-:W-:Y:S01]  /*11b0*/  FMUL R34, R34, c[0x0][0x188] ;  /* 0x0000620022227a20 */ /* 0x000fe20000400000 */
[C---:B------:R-:W-:Y:S01]  /*11c0*/  ISETP.GT.U32.AND.EX P1, PT, R48.reuse, RZ, PT, P1 ;  /* 0x000000ff3000720c */ /* 0x040fe20003f24110 */
[----:B------:R-:W-:Y:S01]  /*11d0*/  FMUL R35, R35, c[0x0][0x188] ;  /* 0x0000620023237a20 */ /* 0x000fe20000400000 */
[----:B------:R-:W-:-:S02]  /*11e0*/  ISETP.GE.U32.AND.EX P2, PT, R48, RZ, PT, P2 ;  /* 0x000000ff3000720c */ /* 0x000fc40003f46120 */
[----:B------:R-:W-:Y:S02]  /*11f0*/  FSEL R75, R33, -INF , !P6 ;  /* 0xff800000214b7808 */ /* 0x000fe40007000000 */
[----:B------:R-:W-:Y:S02]  /*1200*/  FSEL R92, R34, -INF , !P1 ;  /* 0xff800000225c7808 */ /* 0x000fe40004800000 */
[----:B------:R-:W-:Y:S02]  /*1210*/  FSEL R41, R35, -INF , !P2 ;  /* 0xff80000023297808 */ /* 0x000fe40005000000 */
[----:B------:R-:W-:Y:S02]  /*1220*/  FMNMX R40, R50, R75, !PT ;  /* 0x0000004b32287209 */ /* 0x000fe40007800000 */
[----:B------:R-:W-:-:S03]  /*1230*/  FMNMX R42, R92, R41, !PT ;  /* 0x000000295c2a7209 */ /* 0x000fc60007800000 */
[----:B------:R-:W0:Y:S04]  /*1240*/  SHFL.BFLY PT, R43, R40, 0x2, 0x1f ;  /* 0x0c401f00282b7f89 */ /* 0x000e2800000e0000 */
[----:B------:R-:W1:Y:S01]  /*1250*/  SHFL.BFLY PT, R49, R42, 0x2, 0x1f ;  /* 0x0c401f002a317f89 */ /* 0x000e6200000e0000 */
[----:B------:R-:W-:Y:S01]  /*1260*/  ISETP.GT.U32.AND P2, PT, R51, R56, PT ;  /* 0x000000383300720c */ /* 0x000fe20003f44070 */
[----:B------:R-:W-:-:S03]  /*1270*/  FMUL R34, R44, c[0x0][0x188] ;  /* 0x000062002c227a20 */ /* 0x000fc60000400000 */
[----:B------:R-:W-:Y:S02]  /*1280*/  ISETP.GT.U32.AND.EX P2, PT, R48, RZ, PT, P2 ;  /* 0x000000ff3000720c */ /* 0x000fe40003f44120 */
[C---:B------:R-:W-:Y:S02]  /*1290*/  ISETP.GE.U32.AND P6, PT, R51.reuse, R56, PT ;  /* 0x000000383300720c */ /* 0x040fe40003fc6070 */
[----:B------:R-:W-:Y:S02]  /*12a0*/  FSEL R34, R34, -INF , !P2 ;  /* 0xff80000022227808 */ /* 0x000fe40005000000 */
[CC--:B------:R-:W-:Y:S02]  /*12b0*/  ISETP.GT.U32.AND P1, PT, R51.reuse, R58.reuse, PT ;  /* 0x0000003a3300720c */ /* 0x0c0fe40003f24070 */
        /* <DEDUP_REMOVED lines=10> */
[----:B0-----:R-:W-:Y:S02]  /*1360*/  FMNMX R43, R40, R43, !PT ;  /* 0x0000002b282b7209 */ /* 0x001fe40007800000 */
[----:B-1----:R-:W-:Y:S02]  /*1370*/  FMNMX R49, R42, R49, !PT ;  /* 0x000000312a317209 */ /* 0x002fe40007800000 */
[----:B------:R-:W-:-:S02]  /*1380*/  FMNMX R40, R34, R35, !PT ;  /* 0x0000002322287209 */ /* 0x000fc40007800000 */
[----:B------:R-:W-:-:S03]  /*1390*/  FMNMX R42, R32, R33, !PT ;  /* 0x00000021202a7209 */ /* 0x000fc60007800000 */
[----:B------:R-:W0:Y:S04]  /*13a0*/  SHFL.BFLY PT, R45, R40, 0x2, 0x1f ;  /* 0x0c401f00282d7f89 */ /* 0x000e2800000e0000 */
[----:B------:R-:W1:Y:S04]  /*13b0*/  SHFL.BFLY PT, R47, R42, 0x2, 0x1f ;  /* 0x0c401f002a2f7f89 */ /* 0x000e6800000e0000 */
[----:B------:R-:W2:Y:S01]  /*13c0*/  SHFL.BFLY PT, R44, R43, 0x1, 0x1f ;  /* 0x0c201f002b2c7f89 */ /* 0x000ea200000e0000 */
[----:B0-----:R-:W-:Y:S02]  /*13d0*/  FMNMX R45, R40, R45, !PT ;  /* 0x0000002d282d7209 */ /* 0x001fe40007800000 */
[----:B-1----:R-:W-:-:S03]  /*13e0*/  FMNMX R47, R42, R47, !PT ;  /* 0x0000002f2a2f7209 */ /* 0x002fc60007800000 */
[----:B------:R-:W-:Y:S01]  /*13f0*/  SHFL.BFLY PT, R46, R45, 0x1, 0x1f ;  /* 0x0c201f002d2e7f89 */ /* 0x000fe200000e0000 */
[----:B--2---:R-:W-:-:S03]  /*1400*/  FMNMX R94, R43, R44, !PT ;  /* 0x0000002c2b5e7209 */ /* 0x004fc60007800000 */
[----:B------:R-:W0:Y:S04]  /*1410*/  SHFL.BFLY PT, R44, R49, 0x1, 0x1f ;  /* 0x0c201f00312c7f89 */ /* 0x000e2800000e0000 */
[----:B------:R-:W1:Y:S04]  /*1420*/  SHFL.BFLY PT, R48, R47, 0x1, 0x1f ;  /* 0x0c201f002f307f89 */ /* 0x000e6800000e0000 */
[----:B------:R-:W-:Y:S01]  /*1430*/  @P5 STS [R25+0x1000], R94 ;  /* 0x0010005e19005388 */ /* 0x000fe20000000800 */
[----:B0-----:R-:W-:Y:S02]  /*1440*/  FMNMX R51, R49, R44, !PT ;  /* 0x0000002c31337209 */ /* 0x001fe40007800000 */
[----:B------:R-:W-:-:S02]  /*1450*/  FMNMX R44, R45, R46, !PT ;  /* 0x0000002e2d2c7209 */ /* 0x000fc40007800000 */
[----:B-1----:R-:W-:Y:S01]  /*1460*/  FMNMX R93, R47, R48, !PT ;  /* 0x000000302f5d7209 */ /* 0x002fe20007800000 */
[----:B------:R-:W-:Y:S04]  /*1470*/  @P5 STS [R22+0x1000], R51 ;  /* 0x0010003316005388 */ /* 0x000fe80000000800 */
[----:B------:R-:W-:Y:S04]  /*1480*/  @P5 STS [R23+0x1000], R44 ;  /* 0x0010002c17005388 */ /* 0x000fe80000000800 */
[----:B------:R-:W-:Y:S04]  /*1490*/  @P5 STS [R24+0x1000], R93 ;  /* 0x0010005d18005388 */ /* 0x000fe80000000800 */
[----:B------:R-:W-:Y:S06]  /*14a0*/  BAR.SYNC.DEFER_BLOCKING 0x0 ;  /* 0x0000000000007b1d */ /* 0x000fec0000010000 */
[----:B------:R-:W0:Y:S04]  /*14b0*/  @!P4 LDS R52, [R70.X4+0x1000] ;  /* 0x001000004634c984 */ /* 0x000e280000004800 */
[----:B0-----:R-:W0:Y:S02]  /*14c0*/  SHFL.BFLY PT, R43, R52, 0x1, 0x1f ;  /* 0x0c201f00342b7f89 */ /* 0x001e2400000e0000 */
[----:B0-----:R-:W-:-:S05]  /*14d0*/  FMNMX R43, R52, R43, !PT ;  /* 0x0000002b342b7209 */ /* 0x001fca0007800000 */
[----:B------:R-:W-:Y:S04]  /*14e0*/  @P0 STS [R70.X4+0x1000], R43 ;  /* 0x0010002b46000388 */ /* 0x000fe80000004800 */
[----:B------:R-:W-:Y:S06]  /*14f0*/  BAR.SYNC.DEFER_BLOCKING 0x0 ;  /* 0x0000000000007b1d */ /* 0x000fec0000010000 */
[----:B------:R-:W0:Y:S04]  /*1500*/  LDS R49, [R4+0x1000] ;  /* 0x0010000004317984 */ /* 0x000e280000000800 */
[----:B------:R-:W1:Y:S04]  /*1510*/  LDS R46, [R55.X8+0x1000] ;  /* 0x00100000372e7984 */ /* 0x000e680000008800 */
[----:B------:R-:W-:Y:S01]  /*1520*/  LDS R47, [R57.X8+0x1000] ;  /* 0x00100000392f7984 */ /* 0x000fe20000008800 */
[----:B0-----:R-:W-:-:S05]  /*1530*/  FMNMX R49, R49, R74, !PT ;  /* 0x0000004a31317209 */ /* 0x001fca0007800000 */
[----:B------:R-:W-:Y:S01]  /*1540*/  FADD R40, R50, -R49 ;  /* 0x8000003132287221 */ /* 0x000fe20000000000 */
[----:B-1----:R-:W-:-:S03]  /*1550*/  FMNMX R46, R46, R73, !PT ;  /* 0x000000492e2e7209 */ /* 0x002fc60007800000 */
[----:B------:R-:W-:Y:S02]  /*1560*/  FMUL R44, R40, 1.4426950216293334961 ;  /* 0x3fb8aa3b282c7820 */ /* 0x000fe40000400000 */
[----:B------:R-:W-:Y:S02]  /*1570*/  FADD R40, R75, -R49 ;  /* 0x800000314b287221 */ /* 0x000fe40000000000 */
[--C-:B------:R-:W-:Y:S02]  /*1580*/  FADD R41, R41, -R46.reuse ;  /* 0x8000002e29297221 */ /* 0x100fe40000000000 */
[----:B------:R-:W-:Y:S02]  /*1590*/  FMUL R45, R40, 1.4426950216293334961 ;  /* 0x3fb8aa3b282d7820 */ /* 0x000fe40000400000 */
[----:B------:R-:W-:Y:S02]  /*15a0*/  FADD R40, R92, -R46 ;  /* 0x8000002e5c287221 */ /* 0x000fe40000000000 */
[----:B------:R-:W-:-:S02]  /*15b0*/  FMUL R41, R41, 1.4426950216293334961 ;  /* 0x3fb8aa3b29297820 */ /* 0x000fc40000400000 */
[----:B------:R-:W-:Y:S02]  /*15c0*/  FMUL R40, R40, 1.4426950216293334961 ;  /* 0x3fb8aa3b28287820 */ /* 0x000fe40000400000 */
[----:B------:R-:W-:Y:S08]  /*15d0*/  MUFU.EX2 R51, R41 ;  /* 0x0000002900337308 */ /* 0x000ff00000000800 */
[----:B------:R-:W0:Y:S08]  /*15e0*/  MUFU.EX2 R50, R40 ;  /* 0x0000002800327308 */ /* 0x000e300000000800 */
[----:B------:R-:W-:Y:S01]  /*15f0*/  MUFU.EX2 R44, R44 ;  /* 0x0000002c002c7308 */ /* 0x000fe20000000800 */
[----:B0-----:R-:W-:-:S07]  /*1600*/  FADD R43, R50, R51 ;  /* 0x00000033322b7221 */ /* 0x001fce0000000000 */
[----:B------:R-:W0:Y:S01]  /*1610*/  MUFU.EX2 R45, R45 ;  /* 0x0000002d002d7308 */ /* 0x000e220000000800 */
[----:B------:R-:W1:Y:S01]  /*1620*/  SHFL.BFLY PT, R48, R43, 0x2, 0x1f ;  /* 0x0c401f002b307f89 */ /* 0x000e6200000e0000 */
[----:B0-----:R-:W-:-:S05]  /*1630*/  FADD R42, R44, R45 ;  /* 0x0000002d2c2a7221 */ /* 0x001fca0000000000 */
[----:B------:R-:W0:Y:S01]  /*1640*/  SHFL.BFLY PT, R75, R42, 0x2, 0x1f ;  /* 0x0c401f002a4b7f89 */ /* 0x000e2200000e0000 */
[----:B-1----:R-:W-:-:S03]  /*1650*/  FADD R94, R43, R48 ;  /* 0x000000302b5e7221 */ /* 0x002fc60000000000 */
[----:B------:R-:W1:Y:S04]  /*1660*/  LDS R48, [R59.X8+0x1000] ;  /* 0x001000003b307984 */ /* 0x000e680000008800 */
[----:B------:R-:W-:Y:S01]  /*1670*/  SHFL.BFLY PT, R41, R94, 0x1, 0x1f ;  /* 0x0c201f005e297f89 */ /* 0x000fe200000e0000 */
[----:B0-----:R-:W-:-:S05]  /*1680*/  FADD R92, R42, R75 ;  /* 0x0000004b2a5c7221 */ /* 0x001fca0000000000 */
[----:B------:R-:W0:Y:S01]  /*1690*/  SHFL.BFLY PT, R93, R92, 0x1, 0x1f ;  /* 0x0c201f005c5d7f89 */ /* 0x000e2200000e0000 */
[----:B------:R-:W-:-:S05]  /*16a0*/  FMNMX R47, R47, R72, !PT ;  /* 0x000000482f2f7209 */ /* 0x000fca0007800000 */
[--C-:B------:R-:W-:Y:S02]  /*16b0*/  FADD R34, R34, -R47.reuse ;  /* 0x8000002f22227221 */ /* 0x100fe40000000000 */
[----:B------:R-:W-:Y:S02]  /*16c0*/  FADD R35, R35, -R47 ;  /* 0x8000002f23237221 */ /* 0x000fe40000000000 */
[----:B------:R-:W-:Y:S02]  /*16d0*/  FMUL R34, R34, 1.4426950216293334961 ;  /* 0x3fb8aa3b22227820 */ /* 0x000fe40000400000 */
[----:B------:R-:W-:Y:S01]  /*16e0*/  FMUL R35, R35, 1.4426950216293334961 ;  /* 0x3fb8aa3b23237820 */ /* 0x000fe20000400000 */
[----:B-1----:R-:W-:-:S05]  /*16f0*/  FMNMX R48, R48, R71, !PT ;  /* 0x0000004730307209 */ /* 0x002fca0007800000 */
[--C-:B------:R-:W-:Y:S02]  /*1700*/  FADD R32, R32, -R48.reuse ;  /* 0x8000003020207221 */ /* 0x100fe40000000000 */
[----:B------:R-:W-:Y:S02]  /*1710*/  FADD R33, R33, -R48 ;  /* 0x8000003021217221 */ /* 0x000fe40000000000 */
[----:B------:R-:W-:Y:S02]  /*1720*/  FMUL R32, R32, 1.4426950216293334961 ;  /* 0x3fb8aa3b20207820 */ /* 0x000fe40000400000 */
[----:B------:R-:W-:Y:S01]  /*1730*/  FMUL R33, R33, 1.4426950216293334961 ;  /* 0x3fb8aa3b21217820 */ /* 0x000fe20000400000 */
[----:B------:R-:W-:Y:S01]  /*1740*/  MUFU.EX2 R75, R34 ;  /* 0x00000022004b7308 */ /* 0x000fe20000000800 */
[----:B0-----:R-:W-:Y:S01]  /*1750*/  FADD R42, R92, R93 ;  /* 0x0000005d5c2a7221 */ /* 0x001fe20000000000 */
[----:B------:R-:W-:Y:S01]  /*1760*/  BAR.SYNC.DEFER_BLOCKING 0x0 ;  /* 0x0000000000007b1d */ /* 0x000fe20000010000 */
[----:B------:R-:W-:-:S05]  /*1770*/  FADD R43, R94, R41 ;  /* 0x000000295e2b7221 */ /* 0x000fca0000000000 */
[----:B------:R-:W0:Y:S08]  /*1780*/  MUFU.EX2 R92, R35 ;  /* 0x00000023005c7308 */ /* 0x000e300000000800 */
[----:B------:R-:W-:Y:S08]  /*1790*/  MUFU.EX2 R93, R32 ;  /* 0x00000020005d7308 */ /* 0x000ff00000000800 */
[----:B------:R-:W1:Y:S01]  /*17a0*/  MUFU.EX2 R94, R33 ;  /* 0x00000021005e7308 */ /* 0x000e620000000800 */
[----:B0-----:R-:W-:-:S05]  /*17b0*/  FADD R40, R75, R92 ;  /* 0x0000005c4b287221 */ /* 0x001fca0000000000 */
[----:B------:R-:W0:Y:S01]  /*17c0*/  SHFL.BFLY PT, R41, R40, 0x2, 0x1f ;  /* 0x0c401f0028297f89 */ /* 0x000e2200000e0000 */
[----:B-1----:R-:W-:-:S05]  /*17d0*/  FADD R34, R93, R94 ;  /* 0x0000005e5d227221 */ /* 0x002fca0000000000 */
[----:B------:R-:W1:Y:S04]  /*17e0*/  SHFL.BFLY PT, R35, R34, 0x2, 0x1f ;  /* 0x0c401f0022237f89 */ /* 0x000e6800000e0000 */
[----:B------:R-:W-:Y:S01]  /*17f0*/  @P5 STS [R25+0x1000], R42 ;  /* 0x0010002a19005388 */ /* 0x000fe20000000800 */
[----:B0-----:R-:W-:-:S05]  /*1800*/  FADD R41, R40, R41 ;  /* 0x0000002928297221 */ /* 0x001fca0000000000 */
[----:B------:R-:W0:Y:S01]  /*1810*/  SHFL.BFLY PT, R42, R41, 0x1, 0x1f ;  /* 0x0c201f00292a7f89 */ /* 0x000e2200000e0000 */
[----:B-1----:R-:W-:-:S05]  /*1820*/  FADD R35, R34, R35 ;  /* 0x0000002322237221 */ /* 0x002fca0000000000 */
[----:B------:R-:W1:Y:S04]  /*1830*/  SHFL.BFLY PT, R40, R35, 0x1, 0x1f ;  /* 0x0c201f0023287f89 */ /* 0x000e6800000e0000 */
[----:B------:R-:W-:Y:S01]  /*1840*/  @P5 STS [R22+0x1000], R43 ;  /* 0x0010002b16005388 */ /* 0x000fe20000000800 */
[----:B0-----:R-:W-:-:S05]  /*1850*/  FADD R42, R41, R42 ;  /* 0x0000002a292a7221 */ /* 0x001fca0000000000 */
[----:B------:R-:W-:Y:S01]  /*1860*/  @P5 STS [R23+0x1000], R42 ;  /* 0x0010002a17005388 */ /* 0x000fe20000000800 */
[----:B-1----:R-:W-:-:S05]  /*1870*/  FADD R95, R35, R40 ;  /* 0x00000028235f7221 */ /* 0x002fca0000000000 */
[----:B------:R-:W-:Y:S04]  /*1880*/  @P5 STS [R24+0x1000], R95 ;  /* 0x0010005f18005388 */ /* 0x000fe80000000800 */
[----:B------:R-:W-:Y:S06]  /*1890*/  BAR.SYNC.DEFER_BLOCKING 0x0 ;  /* 0x0000000000007b1d */ /* 0x000fec0000010000 */
[----:B------:R-:W0:Y:S04]  /*18a0*/  @!P4 LDS R53, [R70.X4+0x1000] ;  /* 0x001000004635c984 */ /* 0x000e280000004800 */
[----:B0-----:R-:W0:Y:S02]  /*18b0*/  SHFL.BFLY PT, R32, R53, 0x1, 0x1f ;  /* 0x0c201f0035207f89 */ /* 0x001e2400000e0000 */
[----:B0-----:R-:W-:-:S05]  /*18c0*/  FADD R41, R53, R32 ;  /* 0x0000002035297221 */ /* 0x001fca0000000000 */
[----:B------:R-:W-:Y:S04]  /*18d0*/  @P0 STS [R70.X4+0x1000], R41 ;  /* 0x0010002946000388 */ /* 0x000fe80000004800 */
[----:B------:R-:W-:Y:S01]  /*18e0*/  BAR.SYNC.DEFER_BLOCKING 0x0 ;  /* 0x0000000000007b1d */ /* 0x000fe20000010000 */
[----:B------:R-:W-:-:S04]  /*18f0*/  FADD R32, -R49, R74 ;  /* 0x0000004a31207221 */ /* 0x000fc80000000100 */
[----:B------:R-:W-:Y:S02]  /*1900*/  FMUL R33, R32, 1.4426950216293334961 ;  /* 0x3fb8aa3b20217820 */ /* 0x000fe40000400000 */
[----:B------:R-:W-:Y:S01]  /*1910*/  FADD R32, -R46, R73 ;  /* 0x000000492e207221 */ /* 0x000fe20000000100 */
[----:B------:R-:W0:Y:S04]  /*1920*/  LDS R40, [R4+0x1000] ;  /* 0x0010000004287984 */ /* 0x000e280000000800 */
[----:B------:R-:W1:Y:S04]  /*1930*/  LDS R35, [R55.X8+0x1000] ;  /* 0x0010000037237984 */ /* 0x000e680000008800 */
[----:B------:R-:W2:Y:S01]  /*1940*/  LDS R42, [R57.X8+0x1000] ;  /* 0x00100000392a7984 */ /* 0x000ea20000008800 */
[----:B------:R-:W-:-:S02]  /*1950*/  FMUL R34, R32, 1.4426950216293334961 ;  /* 0x3fb8aa3b20227820 */ /* 0x000fc40000400000 */
[----:B------:R-:W-:-:S04]  /*1960*/  FADD R32, -R47, R72 ;  /* 0x000000482f207221 */ /* 0x000fc80000000100 */
[----:B------:R-:W-:Y:S01]  /*1970*/  FMUL R72, R32, 1.4426950216293334961 ;  /* 0x3fb8aa3b20487820 */ /* 0x000fe20000400000 */
[----:B------:R-:W3:Y:S08]  /*1980*/  MUFU.EX2 R33, R33 ;  /* 0x0000002100217308 */ /* 0x000ef00000000800 */
[----:B------:R-:W4:Y:S08]  /*1990*/  MUFU.EX2 R34, R34 ;  /* 0x0000002200227308 */ /* 0x000f300000000800 */
[----:B------:R-:W2:Y:S01]  /*19a0*/  MUFU.EX2 R72, R72 ;  /* 0x0000004800487308 */ /* 0x000ea20000000800 */
[----:B---3--:R-:W-:-:S02]  /*19b0*/  FMUL R28, R33, R28 ;  /* 0x0000001c211c7220 */ /* 0x008fc40000400000 */
[C---:B------:R-:W-:Y:S02]  /*19c0*/  FMUL R29, R33.reuse, R29 ;  /* 0x0000001d211d7220 */ /* 0x040fe40000400000 */
[----:B0-----:R-:W-:Y:S02]  /*19d0*/  FFMA R63, R33, R63, R40 ;  /* 0x0000003f213f7223 */ /* 0x001fe40000000028 */
[C---:B----4-:R-:W-:Y:S02]  /*19e0*/  FMUL R30, R34.reuse, R30 ;  /* 0x0000001e221e7220 */ /* 0x050fe40000400000 */
[C---:B-1----:R-:W-:Y:S02]  /*19f0*/  FFMA R62, R34.reuse, R62, R35 ;  /* 0x0000003e223e7223 */ /* 0x042fe40000000023 */
[----:B------:R-:W-:Y:S02]  /*1a00*/  FMUL R31, R34, R31 ;  /* 0x0000001f221f7220 */ /* 0x000fe40000400000 */
[----:B------:R-:W-:-:S04]  /*1a10*/  IMAD.WIDE R32, R0, 0x2, R82 ;  /* 0x0000000200207825 */ /* 0x000fc800078e0252 */
[----:B--2---:R-:W-:Y:S02]  /*1a20*/  FFMA R61, R72, R61, R42 ;  /* 0x0000003d483d7223 */ /* 0x004fe4000000002a */
[C---:B------:R-:W-:Y:S01]  /*1a30*/  IMAD.WIDE R34, R0.reuse, 0x2, R80 ;  /* 0x0000000200227825 */ /* 0x040fe200078e0250 */
[----:B------:R-:W2:Y:S03]  /*1a40*/  LDG.E.U16 R32, [R32.64] ;  /* 0x0000000620207981 */ /* 0x000ea6000c1e1500 */
[C---:B------:R-:W-:Y:S01]  /*1a50*/  IMAD.WIDE R40, R0.reuse, 0x2, R78 ;  /* 0x0000000200287825 */ /* 0x040fe200078e024e */
[----:B------:R-:W3:Y:S03]  /*1a60*/  LDG.E.U16 R74, [R34.64] ;  /* 0x00000006224a7981 */ /* 0x000ee6000c1e1500 */
[----:B------:R-:W-:Y:S01]  /*1a70*/  IMAD.WIDE R42, R0, 0x2, R76 ;  /* 0x00000002002a7825 */ /* 0x000fe200078e024c */
[----:B------:R-:W4:Y:S04]  /*1a80*/  LDG.E.U16 R96, [R40.64] ;  /* 0x0000000628607981 */ /* 0x000f28000c1e1500 */
[----:B------:R-:W5:Y:S01]  /*1a90*/  LDG.E.U16 R98, [R42.64] ;  /* 0x000000062a627981 */ /* 0x000f62000c1e1500 */
[----:B------:R-:W-:-:S03]  /*1aa0*/  F2FP.PACK_AB R95, R51, R50 ;  /* 0x00000032335f723e */ /* 0x000fc600000000ff */
[----:B------:R-:W0:Y:S04]  /*1ab0*/  LDS R51, [R59.X8+0x1000] ;  /* 0x001000003b337984 */ /* 0x000e280000008800 */
[----:B------:R-:W-:Y:S01]  /*1ac0*/  BAR.SYNC.DEFER_BLOCKING 0x0 ;  /* 0x0000000000007b1d */ /* 0x000fe20000010000 */
[----:B------:R-:W-:Y:S02]  /*1ad0*/  F2FP.PACK_AB R73, R45, R44 ;  /* 0x0000002c2d49723e */ /* 0x000fe400000000ff */
[----:B------:R-:W-:Y:S02]  /*1ae0*/  F2FP.PACK_AB R75, R92, R75 ;  /* 0x0000004b5c4b723e */ /* 0x000fe400000000ff */
[----:B------:R-:W-:Y:S01]  /*1af0*/  F2FP.PACK_AB R93, R94, R93 ;  /* 0x0000005d5e5d723e */ /* 0x000fe200000000ff */
[----:B------:R-:W-:-:S04]  /*1b00*/  FADD R50, -R48, R71 ;  /* 0x0000004730327221 */ /* 0x000fc80000000100 */
[----:B------:R-:W-:-:S06]  /*1b10*/  FMUL R50, R50, 1.4426950216293334961 ;  /* 0x3fb8aa3b32327820 */ /* 0x000fcc0000400000 */
[----:B------:R-:W1:Y:S01]  /*1b20*/  MUFU.EX2 R50, R50 ;  /* 0x0000003200327308 */ /* 0x000e620000000800 */
[----:B------:R-:W-:Y:S01]  /*1b30*/  UIADD3 UR4, UP0, UR4, 0x10, URZ ;  /* 0x0000001004047890 */ /* 0x000fe2000ff1e03f */
[C---:B------:R-:W-:Y:S02]  /*1b40*/  FMUL R36, R72.reuse, R36 ;  /* 0x0000002448247220 */ /* 0x040fe40000400000 */
[----:B------:R-:W-:Y:S01]  /*1b50*/  FMUL R37, R72, R37 ;  /* 0x0000002548257220 */ /* 0x000fe20000400000 */
[----:B------:R-:W-:Y:S02]  /*1b60*/  UIADD3.X UR5, URZ, UR5, URZ, UP0, !UPT ;  /* 0x000000053f057290 */ /* 0x000fe400087fe43f */
[----:B------:R-:W-:Y:S01]  /*1b70*/  ISETP.LE.U32.AND P1, PT, R64, UR4, PT ;  /* 0x0000000440007c0c */ /* 0x000fe2000bf23070 */
[C---:B-1----:R-:W-:Y:S02]  /*1b80*/  FMUL R38, R50.reuse, R38 ;  /* 0x0000002632267220 */ /* 0x042fe40000400000 */
[C---:B------:R-:W-:Y:S01]  /*1b90*/  FMUL R39, R50.reuse, R39 ;  /* 0x0000002732277220 */ /* 0x040fe20000400000 */
[----:B------:R-:W-:Y:S01]  /*1ba0*/  MOV R72, R47 ;  /* 0x0000002f00487202 */ /* 0x000fe20000000f00 */
[----:B0-----:R-:W-:-:S02]  /*1bb0*/  FFMA R60, R50, R60, R51 ;  /* 0x0000003c323c7223 */ /* 0x001fc40000000033 */
[----:B------:R-:W-:Y:S01]  /*1bc0*/  IMAD.MOV.U32 R71, RZ, RZ, R48 ;  /* 0x000000ffff477224 */ /* 0x000fe200078e0030 */
[----:B--2---:R-:W-:Y:S04]  /*1bd0*/  STS.U16 [R9+0x1000], R32 ;  /* 0x0010002009007388 */ /* 0x004fe80000000400 */
[----:B---3--:R0:W-:Y:S04]  /*1be0*/  STS.U16 [R9+0x1200], R74 ;  /* 0x0012004a09007388 */ /* 0x0081e80000000400 */
[----:B----4-:R-:W-:Y:S04]  /*1bf0*/  STS.U16 [R9+0x1400], R96 ;  /* 0x0014006009007388 */ /* 0x010fe80000000400 */
[----:B-----5:R-:W-:Y:S04]  /*1c00*/  STS.U16 [R9+0x1600], R98 ;  /* 0x0016006209007388 */ /* 0x020fe80000000400 */
[----:B------:R1:W-:Y:S04]  /*1c10*/  STS [R10+0x1800], R73 ;  /* 0x001800490a007388 */ /* 0x0003e80000000800 */
[----:B------:R-:W-:Y:S04]  /*1c20*/  STS [R10+0x1900], R95 ;  /* 0x0019005f0a007388 */ /* 0x000fe80000000800 */
[----:B------:R-:W-:Y:S04]  /*1c30*/  STS [R10+0x1a00], R75 ;  /* 0x001a004b0a007388 */ /* 0x000fe80000000800 */
[----:B------:R-:W-:Y:S04]  /*1c40*/  STS [R10+0x1b00], R93 ;  /* 0x001b005d0a007388 */ /* 0x000fe80000000800 */
[----:B------:R-:W-:Y:S06]  /*1c50*/  BAR.SYNC.DEFER_BLOCKING 0x0 ;  /* 0x0000000000007b1d */ /* 0x000fec0000010000 */
[----:B------:R-:W-:Y:S04]  /*1c60*/  LDSM.16.M88.2 R44, [R6+0x1000] ;  /* 0x00100000062c783b */ /* 0x000fe80000000100 */
[----:B------:R-:W2:Y:S04]  /*1c70*/  LDSM.16.M88.4 R32, [R7+0x1a00] ;  /* 0x001a00000720783b */ /* 0x000ea80000000200 */
[----:B------:R-:W3:Y:S01]  /*1c80*/  LDSM.16.M88.4 R40, [R7+0x1800] ;  /* 0x001800000728783b */ /* 0x000ee20000000200 */
[----:B0-----:R-:W-:-:S02]  /*1c90*/  IMAD.MOV.U32 R74, RZ, RZ, R49 ;  /* 0x000000ffff4a7224 */ /* 0x001fc400078e0031 */
[----:B-1----:R-:W-:Y:S01]  /*1ca0*/  IMAD.MOV.U32 R73, RZ, RZ, R46 ;  /* 0x000000ffff497224 */ /* 0x002fe200078e002e */
[----:B--2---:R-:W-:Y:S07]  /*1cb0*/  HMMA.16816.F32 R36, R32, R44, R36 ;  /* 0x0000002c2024723c */ /* 0x004fee0000001824 */
[----:B------:R-:W-:-:S04]  /*1cc0*/  MOV R32, UR5 ;  /* 0x0000000500207c02 */ /* 0x000fc80008000f00 */
[----:B------:R-:W-:Y:S01]  /*1cd0*/  ISETP.GE.U32.AND.EX P1, PT, R32, RZ, PT, P1 ;  /* 0x000000ff2000720c */ /* 0x000fe20003f26110 */
[----:B------:R-:W-:Y:S01]  /*1ce0*/  IMAD.MOV.U32 R33, RZ, RZ, 0x10 ;  /* 0x00000010ff217424 */ /* 0x000fe200078e00ff */
[----:B---3--:R-:W-:Y:S03]  /*1cf0*/  HMMA.16816.F32 R28, R40, R44, R28 ;  /* 0x0000002c281c723c */ /* 0x008fe6000000181c */
[C---:B------:R-:W-:Y:S02]  /*1d00*/  IMAD R0, R33.reuse, c[0x0][0x1b4], R0 ;  /* 0x00006d0021007a24 */ /* 0x040fe400078e0200 */
[----:B------:R-:W-:-:S06]  /*1d10*/  IMAD R2, R33, c[0x0][0x1a4], R2 ;  /* 0x0000690021027a24 */ /* 0x000fcc00078e0202 */
[----:B------:R-:W-:Y:S05]  /*1d20*/  @!P1 BRA `(.L_x_1) ;  /* 0xfffff15000009947 */ /* 0x000fea000383ffff */
.L_x_0:
[----:B------:R-:W-:Y:S01]  /*1d30*/  IMAD R5, R16, 0x8, R13 ;  /* 0x0000000810057824 */ /* 0x000fe200078e020d */
[-C--:B------:R-:W-:Y:S01]  /*1d40*/  LEA R8, P0, R15, R20.reuse, 0x1 ;  /* 0x000000140f087211 */ /* 0x080fe200078008ff */
[----:B------:R-:W-:Y:S01]  /*1d50*/  IMAD R67, R67, c[0x0][0x1c8], RZ ;  /* 0x0000720043437a24 */ /* 0x000fe200078e02ff */
[----:B------:R-:W-:Y:S01]  /*1d60*/  LEA R2, P1, R13, R20, 0x1 ;  /* 0x000000140d027211 */ /* 0x000fe200078208ff */
[----:B------:R-:W-:Y:S01]  /*1d70*/  FMUL R0, R60, 8388608 ;  /* 0x4b0000003c007820 */ /* 0x000fe20000400000 */
[----:B------:R-:W-:Y:S01]  /*1d80*/  LEA R11, R16, R5, 0x4 ;  /* 0x00000005100b7211 */ /* 0x000fe200078e20ff */
[----:B------:R-:W-:Y:S01]  /*1d90*/  IMAD.MOV.U32 R51, RZ, RZ, R38 ;  /* 0x000000ffff337224 */ /* 0x000fe200078e0026 */
[-C--:B------:R-:W-:Y:S01]  /*1da0*/  LEA.HI.X.SX32 R9, R15, R18.reuse, 0x1, P0 ;  /* 0x000000120f097211 */ /* 0x080fe200000f0eff */
[----:B------:R-:W-:Y:S01]  /*1db0*/  IMAD R41, R66, c[0x0][0x1c8], RZ ;  /* 0x0000720042297a24 */ /* 0x000fe200078e02ff */
[----:B------:R-:W-:Y:S01]  /*1dc0*/  LEA.HI.X.SX32 R3, R13, R18, 0x1, P1 ;  /* 0x000000120d037211 */ /* 0x000fe200008f0eff */
[C---:B------:R-:W-:Y:S01]  /*1dd0*/  IMAD R15, R16.reuse, 0x8, R11 ;  /* 0x00000008100f7824 */ /* 0x040fe200078e020b */
[-C--:B------:R-:W-:Y:S01]  /*1de0*/  LEA R12, P0, R11, R20.reuse, 0x1 ;  /* 0x000000140b0c7211 */ /* 0x080fe200078008ff */
[----:B------:R-:W-:Y:S01]  /*1df0*/  FMUL R25, R61, 8388608 ;  /* 0x4b0000003d197820 */ /* 0x000fe20000400000 */
[-C--:B------:R-:W-:Y:S01]  /*1e00*/  LEA R6, P2, R5, R20.reuse, 0x1 ;  /* 0x0000001405067211 */ /* 0x080fe200078408ff */
[----:B------:R-:W-:Y:S01]  /*1e10*/  IMAD.MOV.U32 R59, RZ, RZ, R28 ;  /* 0x000000ffff3b7224 */ /* 0x000fe200078e001c */
[----:B------:R-:W-:Y:S01]  /*1e20*/  LEA R10, P1, R15, R20, 0x1 ;  /* 0x000000140f0a7211 */ /* 0x000fe200078208ff */
[----:B------:R-:W-:Y:S01]  /*1e30*/  IMAD.MOV.U32 R50, RZ, RZ, R30 ;  /* 0x000000ffff327224 */ /* 0x000fe200078e001e */
[-C--:B------:R-:W-:Y:S01]  /*1e40*/  LEA.HI.X.SX32 R13, R11, R18.reuse, 0x1, P0 ;  /* 0x000000120b0d7211 */ /* 0x080fe200000f0eff */
[----:B------:R-:W-:Y:S01]  /*1e50*/  BAR.SYNC.DEFER_BLOCKING 0x0 ;  /* 0x0000000000007b1d */ /* 0x000fe20000010000 */
[-C--:B------:R-:W-:Y:S01]  /*1e60*/  LEA.HI.X.SX32 R7, R5, R18.reuse, 0x1, P2 ;  /* 0x0000001205077211 */ /* 0x080fe200010f0eff */
[----:B------:R-:W-:Y:S01]  /*1e70*/  IMAD.MOV.U32 R55, RZ, RZ, R36 ;  /* 0x000000ffff377224 */ /* 0x000fe200078e0024 */
[----:B------:R-:W-:Y:S01]  /*1e80*/  LEA R35, R16, R15, 0x3 ;  /* 0x0000000f10237211 */ /* 0x000fe200078e18ff */
[----:B------:R-:W-:Y:S01]  /*1e90*/  FMUL R16, R62, 8388608 ;  /* 0x4b0000003e107820 */ /* 0x000fe20000400000 */
[----:B------:R-:W-:Y:S01]  /*1ea0*/  LEA.HI.X.SX32 R11, R15, R18, 0x1, P1 ;  /* 0x000000120f0b7211 */ /* 0x000fe200008f0eff */
[----:B------:R-:W-:Y:S01]  /*1eb0*/  FMUL R15, R63, 8388608 ;  /* 0x4b0000003f0f7820 */ /* 0x000fe20000400000 */
[----:B------:R-:W-:-:S02]  /*1ec0*/  LEA R4, P4, R67, R20, 0x1 ;  /* 0x0000001443047211 */ /* 0x000fc400078808ff */
[----:B------:R-:W-:Y:S02]  /*1ed0*/  FSETP.GT.AND P2, PT, |R60|, 8.50705917302346158658e+37, PT ;  /* 0x7e8000003c00780b */ /* 0x000fe40003f44200 */
[----:B------:R-:W-:Y:S02]  /*1ee0*/  FSETP.GEU.AND P6, PT, R63, 1.175494350822287508e-38, PT ;  /* 0x008000003f00780b */ /* 0x000fe40003fce000 */
[----:B------:R-:W-:Y:S02]  /*1ef0*/  LEA.HI.X.SX32 R5, R67, R18, 0x1, P4 ;  /* 0x0000001243057211 */ /* 0x000fe400020f0eff */
[----:B------:R-:W-:Y:S02]  /*1f00*/  FSETP.GEU.AND P4, PT, R62, 1.175494350822287508e-38, PT ;  /* 0x008000003e00780b */ /* 0x000fe40003f8e000 */
[----:B------:R-:W-:Y:S02]  /*1f10*/  FSEL R15, R15, R63, !P6 ;  /* 0x0000003f0f0f7208 */ /* 0x000fe40007000000 */
[----:B------:R-:W-:-:S02]  /*1f20*/  MOV R45, R39 ;  /* 0x00000027002d7202 */ /* 0x000fc40000000f00 */
[----:B------:R-:W-:Y:S01]  /*1f30*/  FSETP.GEU.AND P1, PT, R60, 1.175494350822287508e-38, PT ;  /* 0x008000003c00780b */ /* 0x000fe20003f2e000 */
[----:B------:R-:W-:Y:S01]  /*1f40*/  @P2 FMUL R51, R51, 0.25 ;  /* 0x3e80000033332820 */ /* 0x000fe20000400000 */
[----:B------:R-:W-:Y:S01]  /*1f50*/  IADD3 R22, R15, -0x3f3504f3, RZ ;  /* 0xc0cafb0d0f167810 */ /* 0x000fe20007ffe0ff */
[----:B------:R-:W-:Y:S01]  /*1f60*/  @P2 FMUL R45, R45, 0.25 ;  /* 0x3e8000002d2d2820 */ /* 0x000fe20000400000 */
[----:B------:R-:W-:Y:S02]  /*1f70*/  FSEL R16, R16, R62, !P4 ;  /* 0x0000003e10107208 */ /* 0x000fe40006000000 */
[----:B------:R-:W-:Y:S02]  /*1f80*/  FSETP.GEU.AND P0, PT, |R60|, 1.175494350822287508e-38, PT ;  /* 0x008000003c00780b */ /* 0x000fe40003f0e200 */
[----:B------:R-:W-:Y:S01]  /*1f90*/  FSEL R0, R0, R60, !P1 ;  /* 0x0000003c00007208 */ /* 0x000fe20004800000 */
[----:B------:R-:W-:Y:S01]  /*1fa0*/  @P2 FMUL R60, R60, 0.25 ;  /* 0x3e8000003c3c2820 */ /* 0x000fe20000400000 */
[----:B------:R-:W-:-:S02]  /*1fb0*/  LOP3.LUT R32, R22, 0xff800000, RZ, 0xc0, !PT ;  /* 0xff80000016207812 */ /* 0x000fc400078ec0ff */
[----:B------:R-:W-:Y:S02]  /*1fc0*/  IADD3 R23, R16, -0x3f3504f3, RZ ;  /* 0xc0cafb0d10177810 */ /* 0x000fe40007ffe0ff */
[----:B------:R-:W-:Y:S01]  /*1fd0*/  LEA R22, P2, R35, R20, 0x1 ;  /* 0x0000001423167211 */ /* 0x000fe200078408ff */
[----:B------:R0:W-:Y:S01]  /*1fe0*/  I2F R27, R32 ;  /* 0x00000020001b7306 */ /* 0x0001e20000201400 */
[----:B------:R-:W-:Y:S02]  /*1ff0*/  LOP3.LUT R33, R23, 0xff800000, RZ, 0xc0, !PT ;  /* 0xff80000017217812 */ /* 0x000fe400078ec0ff */
[----:B------:R-:W-:Y:S01]  /*2000*/  LEA.HI.X.SX32 R23, R35, R18, 0x1, P2 ;  /* 0x0000001223177211 */ /* 0x000fe200010f0eff */
[----:B------:R-:W-:Y:S01]  /*2010*/  @!P0 FMUL R60, R60, 16777216 ;  /* 0x4b8000003c3c8820 */ /* 0x000fe20000400000 */
[----:B------:R-:W-:Y:S01]  /*2020*/  FSETP.GT.AND P2, PT, |R63|, 8.50705917302346158658e+37, PT ;  /* 0x7e8000003f00780b */ /* 0x000fe20003f44200 */
[----:B------:R-:W-:Y:S01]  /*2030*/  @!P0 FMUL R45, R45, 16777216 ;  /* 0x4b8000002d2d8820 */ /* 0x000fe20000400000 */
[----:B------:R-:W-:Y:S01]  /*2040*/  FSETP.GEU.AND P5, PT, R61, 1.175494350822287508e-38, PT ;  /* 0x008000003d00780b */ /* 0x000fe20003fae000 */
[----:B------:R-:W-:Y:S01]  /*2050*/  @!P0 FMUL R51, R51, 16777216 ;  /* 0x4b80000033338820 */ /* 0x000fe20000400000 */
[----:B------:R-:W-:Y:S01]  /*2060*/  FSEL R26, RZ, -23, P6 ;  /* 0xc1b80000ff1a7808 */ /* 0x000fe20003000000 */
[----:B------:R1:W-:Y:S01]  /*2070*/  I2F R35, R33 ;  /* 0x0000002100237306 */ /* 0x0003e20000201400 */
[----:B------:R-:W-:-:S02]  /*2080*/  FSEL R28, RZ, -23, P4 ;  /* 0xc1b80000ff1c7808 */ /* 0x000fc40002000000 */
[----:B------:R-:W-:Y:S02]  /*2090*/  LEA R24, P6, R41, R20, 0x1 ;  /* 0x0000001429187211 */ /* 0x000fe400078c08ff */
[----:B------:R-:W-:Y:S02]  /*20a0*/  MOV R57, R29 ;  /* 0x0000001d00397202 */ /* 0x000fe40000000f00 */
[----:B------:R-:W-:Y:S01]  /*20b0*/  FSETP.GEU.AND P4, PT, |R63|, 1.175494350822287508e-38, PT ;  /* 0x008000003f00780b */ /* 0x000fe20003f8e200 */
[----:B------:R-:W-:Y:S01]  /*20c0*/  @P2 FMUL R59, R59, 0.25 ;  /* 0x3e8000003b3b2820 */ /* 0x000fe20000400000 */
[----:B------:R-:W-:Y:S01]  /*20d0*/  FSEL R20, R25, R61, !P5 ;  /* 0x0000003d19147208 */ /* 0x000fe20006800000 */
[----:B------:R-:W-:Y:S01]  /*20e0*/  @P2 FMUL R57, R57, 0.25 ;  /* 0x3e80000039392820 */ /* 0x000fe20000400000 */
[----:B------:R-:W-:Y:S01]  /*20f0*/  FSEL R29, RZ, -23, P5 ;  /* 0xc1b80000ff1d7808 */ /* 0x000fe20002800000 */
[----:B------:R-:W-:Y:S01]  /*2100*/  @P2 FMUL R63, R63, 0.25 ;  /* 0x3e8000003f3f2820 */ /* 0x000fe20000400000 */
[----:B------:R-:W-:Y:S01]  /*2110*/  FSETP.GT.AND P5, PT, |R62|, 8.50705917302346158658e+37, PT ;  /* 0x7e8000003e00780b */ /* 0x000fe20003fa4200 */
[----:B------:R-:W-:Y:S01]  /*2120*/  MUFU.RCP R40, R60 ;  /* 0x0000003c00287308 */ /* 0x000fe20000001000 */
[----:B------:R-:W-:-:S02]  /*2130*/  FSEL R38, RZ, -23, P1 ;  /* 0xc1b80000ff267808 */ /* 0x000fc40000800000 */
[----:B------:R-:W-:Y:S02]  /*2140*/  FSETP.GT.AND P1, PT, |R61|, 8.50705917302346158658e+37, PT ;  /* 0x7e8000003d00780b */ /* 0x000fe40003f24200 */
[----:B------:R-:W-:Y:S01]  /*2150*/  FSETP.GEU.AND P2, PT, |R62|, 1.175494350822287508e-38, PT ;  /* 0x008000003e00780b */ /* 0x000fe20003f4e200 */
[----:B------:R-:W-:Y:S01]  /*2160*/  @!P4 FMUL R63, R63, 16777216 ;  /* 0x4b8000003f3fc820 */ /* 0x000fe20000400000 */
[----:B------:R-:W-:Y:S01]  /*2170*/  FSETP.GEU.AND P0, PT, |R61|, 1.175494350822287508e-38, PT ;  /* 0x008000003d00780b */ /* 0x000fe20003f0e200 */
[----:B------:R-:W-:Y:S01]  /*2180*/  @!P4 FMUL R57, R57, 16777216 ;  /* 0x4b8000003939c820 */ /* 0x000fe20000400000 */
[----:B------:R-:W-:Y:S01]  /*2190*/  IADD3 R34, R20, -0x3f3504f3, RZ ;  /* 0xc0cafb0d14227810 */ /* 0x000fe20007ffe0ff */
[----:B------:R-:W2:Y:S01]  /*21a0*/  MUFU.RCP R42, R63 ;  /* 0x0000003f002a7308 */ /* 0x000ea20000001000 */
[----:B------:R-:W-:Y:S01]  /*21b0*/  LEA.HI.X.SX32 R25, R41, R18, 0x1, P6 ;  /* 0x0000001229197211 */ /* 0x000fe200030f0eff */
[----:B------:R-:W-:Y:S01]  /*21c0*/  @P5 FMUL R62, R62, 0.25 ;  /* 0x3e8000003e3e5820 */ /* 0x000fe20000400000 */
[----:B------:R-:W-:Y:S01]  /*21d0*/  LOP3.LUT R39, R34, 0xff800000, RZ, 0xc0, !PT ;  /* 0xff80000022277812 */ /* 0x000fe200078ec0ff */
[----:B------:R-:W-:Y:S01]  /*21e0*/  @!P4 FMUL R59, R59, 16777216 ;  /* 0x4b8000003b3bc820 */ /* 0x000fe20000400000 */
[----:B------:R-:W-:Y:S01]  /*21f0*/  IADD3 R18, R0, -0x3f3504f3, RZ ;  /* 0xc0cafb0d00127810 */ /* 0x000fe20007ffe0ff */
[----:B------:R-:W-:Y:S01]  /*2200*/  @P1 FMUL R61, R61, 0.25 ;  /* 0x3e8000003d3d1820 */ /* 0x000fe20000400000 */
[----:B------:R-:W-:Y:S01]  /*2210*/  MOV R44, R31 ;  /* 0x0000001f002c7202 */ /* 0x000fe20000000f00 */
[----:B------:R-:W-:Y:S01]  /*2220*/  @!P2 FMUL R62, R62, 16777216 ;  /* 0x4b8000003e3ea820 */ /* 0x000fe20000400000 */
[----:B------:R-:W3:Y:S01]  /*2230*/  I2F R34, R39 ;  /* 0x0000002700227306 */ /* 0x000ee20000201400 */
[----:B------:R-:W-:Y:S01]  /*2240*/  @!P0 FMUL R61, R61, 16777216 ;  /* 0x4b8000003d3d8820 */ /* 0x000fe20000400000 */
[----:B------:R-:W-:Y:S01]  /*2250*/  LOP3.LUT R41, R18, 0xff800000, RZ, 0xc0, !PT ;  /* 0xff80000012297812 */ /* 0x000fe200078ec0ff */
[----:B------:R-:W-:Y:S01]  /*2260*/  @P5 FMUL R44, R44, 0.25 ;  /* 0x3e8000002c2c5820 */ /* 0x000fe20000400000 */
[----:B------:R-:W-:Y:S01]  /*2270*/  MOV R53, R37 ;  /* 0x0000002500357202 */ /* 0x000fe20000000f00 */
[----:B------:R-:W-:Y:S01]  /*2280*/  @P5 FMUL R50, R50, 0.25 ;  /* 0x3e80000032325820 */ /* 0x000fe20000400000 */
[----:B0-----:R-:W-:Y:S01]  /*2290*/  IADD3 R32, R15, -R32, RZ ;  /* 0x800000200f207210 */ /* 0x001fe20007ffe0ff */
[----:B------:R-:W-:Y:S01]  /*22a0*/  @P1 FMUL R55, R55, 0.25 ;  /* 0x3e80000037371820 */ /* 0x000fe20000400000 */
[----:B------:R-:W0:Y:S01]  /*22b0*/  MUFU.RCP R31, R62 ;  /* 0x0000003e001f7308 */ /* 0x000e220000001000 */
[----:B------:R-:W-:Y:S01]  /*22c0*/  @P1 FMUL R53, R53, 0.25 ;  /* 0x3e80000035351820 */ /* 0x000fe20000400000 */
[----:B-1----:R-:W-:Y:S01]  /*22d0*/  IADD3 R33, R16, -R33, RZ ;  /* 0x8000002110217210 */ /* 0x002fe20007ffe0ff */
[C---:B--2---:R-:W-:Y:S01]  /*22e0*/  FMUL R36, R42.reuse, R57 ;  /* 0x000000392a247220 */ /* 0x044fe20000400000 */
[----:B------:R-:W-:Y:S01]  /*22f0*/  ISETP.GE.U32.AND P4, PT, R15, 0x7f800000, PT ;  /* 0x7f8000000f00780c */ /* 0x000fe20003f86070 */
[----:B------:R-:W-:Y:S01]  /*2300*/  FMUL R37, R42, R59 ;  /* 0x0000003b2a257220 */ /* 0x000fe20000400000 */
[----:B------:R-:W-:Y:S01]  /*2310*/  ISETP.GE.U32.AND P5, PT, R16, 0x7f800000, PT ;  /* 0x7f8000001000780c */ /* 0x000fe20003fa6070 */
[----:B------:R-:W-:Y:S01]  /*2320*/  @!P2 FMUL R44, R44, 16777216 ;  /* 0x4b8000002c2ca820 */ /* 0x000fe20000400000 */
[----:B------:R-:W1:Y:S01]  /*2330*/  MUFU.RCP R30, R61 ;  /* 0x0000003d001e7308 */ /* 0x000e620000001000 */
[----:B------:R-:W-:Y:S01]  /*2340*/  @!P2 FMUL R50, R50, 16777216 ;  /* 0x4b8000003232a820 */ /* 0x000fe20000400000 */
[----:B------:R-:W-:Y:S01]  /*2350*/  F2FP.PACK_AB R36, R36, R37 ;  /* 0x000000252424723e */ /* 0x000fe200000000ff */
[----:B------:R-:W-:Y:S01]  /*2360*/  @!P0 FMUL R53, R53, 16777216 ;  /* 0x4b80000035358820 */ /* 0x000fe20000400000 */
[----:B------:R-:W-:Y:S01]  /*2370*/  ISETP.GE.U32.AND P2, PT, R20, 0x7f800000, PT ;  /* 0x7f8000001400780c */ /* 0x000fe20003f46070 */
[----:B------:R-:W-:Y:S01]  /*2380*/  @!P0 FMUL R55, R55, 16777216 ;  /* 0x4b80000037378820 */ /* 0x000fe20000400000 */
[----:B------:R-:W-:Y:S01]  /*2390*/  ISETP.GE.U32.AND P0, PT, R0, 0x7f800000, PT ;  /* 0x7f8000000000780c */ /* 0x000fe20003f06070 */
[----:B------:R-:W-:Y:S01]  /*23a0*/  FFMA.FTZ R18, R27, 1.1920928955078125e-07, R26 ;  /* 0x340000001b127823 */ /* 0x000fe2000001001a */
[----:B------:R2:W4:Y:S01]  /*23b0*/  I2F R43, R41 ;  /* 0x00000029002b7306 */ /* 0x0005220000201400 */
[----:B------:R-:W-:Y:S01]  /*23c0*/  FFMA.FTZ R26, R35, 1.1920928955078125e-07, R28 ;  /* 0x34000000231a7823 */ /* 0x000fe2000001001c */
[----:B------:R-:W-:Y:S01]  /*23d0*/  FSETP.NEU.AND P1, PT, R15, RZ, PT ;  /* 0x000000ff0f00720b */ /* 0x000fe20003f2d000 */
[----:B---3--:R-:W-:-:S02]  /*23e0*/  FFMA.FTZ R27, R34, 1.1920928955078125e-07, R29 ;  /* 0x34000000221b7823 */ /* 0x008fc4000001001d */
[C---:B0-----:R-:W-:Y:S02]  /*23f0*/  FMUL R34, R31.reuse, R44 ;  /* 0x0000002c1f227220 */ /* 0x041fe40000400000 */
[----:B------:R-:W-:Y:S02]  /*2400*/  FMUL R35, R31, R50 ;  /* 0x000000321f237220 */ /* 0x000fe40000400000 */
[----:B------:R-:W-:Y:S01]  /*2410*/  IMAD.IADD R37, R69, 0x1, R14 ;  /* 0x0000000145257824 */ /* 0x000fe200078e020e */
[----:B--2---:R-:W-:Y:S01]  /*2420*/  IADD3 R41, R0, -R41, RZ ;  /* 0x8000002900297210 */ /* 0x004fe20007ffe0ff */
[----:B------:R-:W-:Y:S01]  /*2430*/  FMUL R29, R40, R45 ;  /* 0x0000002d281d7220 */ /* 0x000fe20000400000 */
[----:B------:R-:W-:Y:S01]  /*2440*/  F2FP.PACK_AB R34, R34, R35 ;  /* 0x000000232222723e */ /* 0x000fe200000000ff */
[C---:B-1----:R-:W-:Y:S01]  /*2450*/  FMUL R14, R30.reuse, R53 ;  /* 0x000000351e0e7220 */ /* 0x042fe20000400000 */
[----:B------:R0:W-:Y:S01]  /*2460*/  STS.U16 [R37], R36 ;  /* 0x0000002425007388 */ /* 0x0001e20000000400 */
[----:B------:R-:W-:Y:S01]  /*2470*/  FMUL R31, R30, R55 ;  /* 0x000000371e1f7220 */ /* 0x000fe20000400000 */
[----:B------:R-:W-:Y:S01]  /*2480*/  LOP3.LUT R30, R37, 0x20, RZ, 0x3c, !PT ;  /* 0x00000020251e7812 */ /* 0x000fe200078e3cff */
[----:B------:R-:W-:Y:S01]  /*2490*/  FMUL R40, R40, R51 ;  /* 0x0000003328287220 */ /* 0x000fe20000400000 */
[----:B------:R-:W-:Y:S01]  /*24a0*/  PRMT R42, R34, 0x7632, R42 ;  /* 0x00007632222a7816 */ /* 0x000fe2000000002a */
[--C-:B----4-:R-:W-:Y:S01]  /*24b0*/  FFMA.FTZ R28, R43, 1.1920928955078125e-07, R38.reuse ;  /* 0x340000002b1c7823 */ /* 0x110fe20000010026 */
[----:B------:R-:W-:Y:S01]  /*24c0*/  PRMT R38, R36, 0x7632, R38 ;  /* 0x0000763224267816 */ /* 0x000fe20000000026 */
[----:B------:R-:W-:Y:S01]  /*24d0*/  FADD R32, R32, -1 ;  /* 0xbf80000020207421 */ /* 0x000fe20000000000 */
[----:B------:R-:W-:Y:S01]  /*24e0*/  F2FP.PACK_AB R14, R14, R31 ;  /* 0x0000001f0e0e723e */ /* 0x000fe200000000ff */
[----:B------:R-:W-:Y:S01]  /*24f0*/  FADD R33, R33, -1 ;  /* 0xbf80000021217421 */ /* 0x000fe20000000000 */
[----:B------:R-:W-:Y:S01]  /*2500*/  F2FP.PACK_AB R29, R29, R40 ;  /* 0x000000281d1d723e */ /* 0x000fe200000000ff */
[----:B------:R1:W-:Y:S01]  /*2510*/  STS.U16 [R37+0x80], R38 ;  /* 0x0000802625007388 */ /* 0x0003e20000000400 */
[C---:B------:R-:W-:Y:S01]  /*2520*/  LOP3.LUT R31, R37.reuse, 0x40, RZ, 0x3c, !PT ;  /* 0x00000040251f7812 */ /* 0x040fe200078e3cff */
[----:B------:R-:W-:Y:S01]  /*2530*/  IMAD.IADD R39, R20, 0x1, -R39 ;  /* 0x0000000114277824 */ /* 0x000fe200078e0a27 */
[----:B------:R-:W-:Y:S01]  /*2540*/  PRMT R40, R14, 0x7632, R40 ;  /* 0x000076320e287816 */ /* 0x000fe20000000028 */
[----:B------:R2:W-:Y:S01]  /*2550*/  STS.U16 [R30+0x400], R34 ;  /* 0x000400221e007388 */ /* 0x0005e20000000400 */
[----:B------:R-:W-:Y:S01]  /*2560*/  LOP3.LUT R35, R37, 0x60, RZ, 0x3c, !PT ;  /* 0x0000006025237812 */ /* 0x000fe200078e3cff */
[----:B------:R-:W-:Y:S01]  /*2570*/  FADD R39, R39, -1 ;  /* 0xbf80000027277421 */ /* 0x000fe20000000000 */
[----:B0-----:R-:W-:Y:S01]  /*2580*/  PRMT R36, R29, 0x7610, R36 ;  /* 0x000076101d247816 */ /* 0x001fe20000000024 */
[----:B------:R0:W-:Y:S01]  /*2590*/  STS.U16 [R30+0x480], R42 ;  /* 0x0004802a1e007388 */ /* 0x0001e20000000400 */
[----:B------:R-:W-:Y:S01]  /*25a0*/  FADD R41, R41, -1 ;  /* 0xbf80000029297421 */ /* 0x000fe20000000000 */
[----:B-1----:R-:W-:-:S02]  /*25b0*/  PRMT R37, R29, 0x7632, R37 ;  /* 0x000076321d257816 */ /* 0x002fc40000000025 */
[----:B------:R1:W-:Y:S01]  /*25c0*/  STS.U16 [R31+0x800], R14 ;  /* 0x0008000e1f007388 */ /* 0x0003e20000000400 */
[----:B--2---:R-:W-:-:S03]  /*25d0*/  IMAD.MOV.U32 R34, RZ, RZ, 0x3dc6b27f ;  /* 0x3dc6b27fff227424 */ /* 0x004fc600078e00ff */
[----:B------:R-:W-:Y:S01]  /*25e0*/  STS.U16 [R31+0x880], R40 ;  /* 0x000880281f007388 */ /* 0x000fe20000000400 */
[----:B------:R-:W-:-:S03]  /*25f0*/  FFMA.FTZ R29, R32, R34, -0.16845393180847167969 ;  /* 0xbe2c7f30201d7423 */ /* 0x000fc60000010022 */
[----:B------:R-:W-:Y:S01]  /*2600*/  STS.U16 [R35+0xc00], R36 ;  /* 0x000c002423007388 */ /* 0x000fe20000000400 */
[-C--:B0-----:R-:W-:Y:S02]  /*2610*/  FFMA.FTZ R30, R39, R34.reuse, -0.16845393180847167969 ;  /* 0xbe2c7f30271e7423 */ /* 0x081fe40000010022 */
[C---:B-1----:R-:W-:Y:S01]  /*2620*/  FFMA.FTZ R14, R33.reuse, R34, -0.16845393180847167969 ;  /* 0xbe2c7f30210e7423 */ /* 0x042fe20000010022 */
[----:B------:R-:W-:Y:S01]  /*2630*/  STS.U16 [R35+0xc80], R37 ;  /* 0x000c802523007388 */ /* 0x000fe20000000400 */
[C---:B------:R-:W-:Y:S02]  /*2640*/  FFMA.FTZ R29, R32.reuse, R29, 0.1716887056827545166 ;  /* 0x3e2fcf2a201d7423 */ /* 0x040fe4000001001d */
[C---:B------:R-:W-:Y:S01]  /*2650*/  FFMA.FTZ R14, R33.reuse, R14, 0.1716887056827545166 ;  /* 0x3e2fcf2a210e7423 */ /* 0x040fe2000001000e */
[----:B------:R-:W-:Y:S01]  /*2660*/  BAR.SYNC.DEFER_BLOCKING 0x0 ;  /* 0x0000000000007b1d */ /* 0x000fe20000010000 */
[----:B------:R-:W-:Y:S02]  /*2670*/  FFMA.FTZ R29, R32, R29, -0.17900948226451873779 ;  /* 0xbe374e43201d7423 */ /* 0x000fe4000001001d */
[----:B------:R-:W-:-:S02]  /*2680*/  FFMA.FTZ R14, R33, R14, -0.17900948226451873779 ;  /* 0xbe374e43210e7423 */ /* 0x000fc4000001000e */
[----:B------:R-:W-:Y:S02]  /*2690*/  FFMA.FTZ R34, R41, R34, -0.16845393180847167969 ;  /* 0xbe2c7f3029227423 */ /* 0x000fe40000010022 */
[----:B------:R-:W-:Y:S02]  /*26a0*/  FFMA.FTZ R30, R39, R30, 0.1716887056827545166 ;  /* 0x3e2fcf2a271e7423 */ /* 0x000fe4000001001e */
[----:B------:R-:W-:Y:S02]  /*26b0*/  FFMA.FTZ R29, R32, R29, 0.20512372255325317383 ;  /* 0x3e520bf4201d7423 */ /* 0x000fe4000001001d */
[----:B------:R-:W-:Y:S02]  /*26c0*/  FFMA.FTZ R14, R33, R14, 0.20512372255325317383 ;  /* 0x3e520bf4210e7423 */ /* 0x000fe4000001000e */
[----:B------:R-:W-:Y:S02]  /*26d0*/  FFMA.FTZ R34, R41, R34, 0.1716887056827545166 ;  /* 0x3e2fcf2a29227423 */ /* 0x000fe40000010022 */
[----:B------:R-:W-:-:S02]  /*26e0*/  FFMA.FTZ R30, R39, R30, -0.17900948226451873779 ;  /* 0xbe374e43271e7423 */ /* 0x000fc4000001001e */
[C---:B------:R-:W-:Y:S02]  /*26f0*/  FFMA.FTZ R29, R32.reuse, R29, -0.24046532809734344482 ;  /* 0xbe763c8b201d7423 */ /* 0x040fe4000001001d */
[----:B------:R-:W-:Y:S02]  /*2700*/  FFMA.FTZ R14, R33, R14, -0.24046532809734344482 ;  /* 0xbe763c8b210e7423 */ /* 0x000fe4000001000e */
[----:B------:R-:W-:Y:S02]  /*2710*/  FFMA.FTZ R34, R41, R34, -0.17900948226451873779 ;  /* 0xbe374e4329227423 */ /* 0x000fe40000010022 */
[----:B------:R-:W-:Y:S01]  /*2720*/  FFMA.FTZ R30, R39, R30, 0.20512372255325317383 ;  /* 0x3e520bf4271e7423 */ /* 0x000fe2000001001e */
[----:B------:R-:W0:Y:S01]  /*2730*/  LDS R31, [R17] ;  /* 0x00000000111f7984 */ /* 0x000e220000000800 */
[----:B------:R-:W-:Y:S02]  /*2740*/  FFMA.FTZ R29, R32, R29, 0.28857114911079406738 ;  /* 0x3e93bf99201d7423 */ /* 0x000fe4000001001d */
[----:B------:R-:W-:Y:S01]  /*2750*/  FFMA.FTZ R14, R33, R14, 0.28857114911079406738 ;  /* 0x3e93bf99210e7423 */ /* 0x000fe2000001000e */
[----:B------:R-:W1:Y:S01]  /*2760*/  LDS R35, [R17+0x100] ;  /* 0x0001000011237984 */ /* 0x000e620000000800 */
[----:B------:R-:W-:-:S02]  /*2770*/  FFMA.FTZ R34, R41, R34, 0.20512372255325317383 ;  /* 0x3e520bf429227423 */ /* 0x000fc40000010022 */
[----:B------:R-:W-:Y:S01]  /*2780*/  FFMA.FTZ R30, R39, R30, -0.24046532809734344482 ;  /* 0xbe763c8b271e7423 */ /* 0x000fe2000001001e */
[----:B------:R-:W-:Y:S01]  /*2790*/  LDS R37, [R17+0x200] ;  /* 0x0002000011257984 */ /* 0x000fe20000000800 */
[C---:B------:R-:W-:Y:S02]  /*27a0*/  FFMA.FTZ R29, R32.reuse, R29, -0.36067417263984680176 ;  /* 0xbeb8aa49201d7423 */ /* 0x040fe4000001001d */
[----:B------:R-:W-:Y:S01]  /*27b0*/  FFMA.FTZ R14, R33, R14, -0.36067417263984680176 ;  /* 0xbeb8aa49210e7423 */ /* 0x000fe2000001000e */
[----:B------:R-:W2:Y:S01]  /*27c0*/  LDS R17, [R17+0x300] ;  /* 0x0003000011117984 */ /* 0x000ea20000000800 */
[----:B------:R-:W-:Y:S02]  /*27d0*/  FFMA.FTZ R34, R41, R34, -0.24046532809734344482 ;  /* 0xbe763c8b29227423 */ /* 0x000fe40000010022 */
[----:B------:R-:W-:Y:S02]  /*27e0*/  FFMA.FTZ R30, R39, R30, 0.28857114911079406738 ;  /* 0x3e93bf99271e7423 */ /* 0x000fe4000001001e */
[----:B------:R-:W-:-:S02]  /*27f0*/  FFMA.FTZ R29, R32, R29, 0.48089820146560668945 ;  /* 0x3ef6384a201d7423 */ /* 0x000fc4000001001d */
[----:B------:R-:W-:Y:S02]  /*2800*/  FFMA.FTZ R14, R33, R14, 0.48089820146560668945 ;  /* 0x3ef6384a210e7423 */ /* 0x000fe4000001000e */
[----:B------:R-:W-:Y:S02]  /*2810*/  FFMA.FTZ R34, R41, R34, 0.28857114911079406738 ;  /* 0x3e93bf9929227423 */ /* 0x000fe40000010022 */
[----:B------:R-:W-:Y:S02]  /*2820*/  FFMA.FTZ R30, R39, R30, -0.36067417263984680176 ;  /* 0xbeb8aa49271e7423 */ /* 0x000fe4000001001e */
[----:B------:R-:W-:Y:S02]  /*2830*/  FFMA.FTZ R29, R32, R29, -0.72134751081466674805 ;  /* 0xbf38aa3b201d7423 */ /* 0x000fe4000001001d */
[----:B------:R-:W-:Y:S02]  /*2840*/  FFMA.FTZ R14, R33, R14, -0.72134751081466674805 ;  /* 0xbf38aa3b210e7423 */ /* 0x000fe4000001000e */
[----:B------:R-:W-:-:S02]  /*2850*/  FFMA.FTZ R34, R41, R34, -0.36067417263984680176 ;  /* 0xbeb8aa4929227423 */ /* 0x000fc40000010022 */
[----:B------:R-:W-:Y:S02]  /*2860*/  FFMA.FTZ R30, R39, R30, 0.48089820146560668945 ;  /* 0x3ef6384a271e7423 */ /* 0x000fe4000001001e */
[C---:B------:R-:W-:Y:S02]  /*2870*/  FMUL R29, R32.reuse, R29 ;  /* 0x0000001d201d7220 */ /* 0x040fe40000400000 */
[----:B------:R-:W-:Y:S02]  /*2880*/  FMUL R14, R33, R14 ;  /* 0x0000000e210e7220 */ /* 0x000fe40000400000 */
[----:B------:R-:W-:Y:S02]  /*2890*/  FFMA.FTZ R34, R41, R34, 0.48089820146560668945 ;  /* 0x3ef6384a29227423 */ /* 0x000fe40000010022 */
[----:B------:R-:W-:Y:S01]  /*28a0*/  FFMA.FTZ R30, R39, R30, -0.72134751081466674805 ;  /* 0xbf38aa3b271e7423 */ /* 0x000fe2000001001e */
[----:B0-----:R0:W-:Y:S01]  /*28b0*/  STG.E.U16 [R8.64], R31 ;  /* 0x0000001f08007986 */ /* 0x0011e2000c101506 */
[----:B------:R-:W-:-:S02]  /*28c0*/  FMUL R29, R32, R29 ;  /* 0x0000001d201d7220 */ /* 0x000fc40000400000 */
[----:B------:R-:W-:Y:S02]  /*28d0*/  FMUL R14, R33, R14 ;  /* 0x0000000e210e7220 */ /* 0x000fe40000400000 */
[----:B------:R-:W-:Y:S02]  /*28e0*/  FFMA.FTZ R34, R41, R34, -0.72134751081466674805 ;  /* 0xbf38aa3b29227423 */ /* 0x000fe40000010022 */
[----:B------:R-:W-:Y:S02]  /*28f0*/  FMUL R30, R39, R30 ;  /* 0x0000001e271e7220 */ /* 0x000fe40000400000 */
[----:B------:R-:W-:Y:S02]  /*2900*/  FFMA.FTZ R29, R32, 1.4426950216293334961, R29 ;  /* 0x3fb8aa3b201d7823 */ /* 0x000fe4000001001d */
[----:B------:R-:W-:Y:S02]  /*2910*/  FFMA.FTZ R33, R33, 1.4426950216293334961, R14 ;  /* 0x3fb8aa3b21217823 */ /* 0x000fe4000001000e */
[----:B------:R-:W-:-:S02]  /*2920*/  FMUL R34, R41, R34 ;  /* 0x0000002229227220 */ /* 0x000fc40000400000 */
[----:B------:R-:W-:Y:S02]  /*2930*/  FMUL R30, R39, R30 ;  /* 0x0000001e271e7220 */ /* 0x000fe40000400000 */
[----:B------:R-:W-:Y:S02]  /*2940*/  @P4 IMAD.MOV.U32 R14, RZ, RZ, 0x7f800000 ;  /* 0x7f800000ff0e4424 */ /* 0x000fe400078e00ff */
[----:B------:R-:W-:Y:S01]  /*2950*/  FADD R18, R18, R29 ;  /* 0x0000001d12127221 */ /* 0x000fe20000000000 */
[----:B------:R-:W-:Y:S01]  /*2960*/  @P5 MOV R29, 0x7f800000 ;  /* 0x7f800000001d5802 */ /* 0x000fe20000000f00 */
[----:B------:R-:W-:Y:S02]  /*2970*/  FMUL R34, R41, R34 ;  /* 0x0000002229227220 */ /* 0x000fe40000400000 */
[----:B------:R-:W-:Y:S02]  /*2980*/  FFMA.FTZ R30, R39, 1.4426950216293334961, R30 ;  /* 0x3fb8aa3b271e7823 */ /* 0x000fe4000001001e */
[----:B------:R-:W-:Y:S01]  /*2990*/  @P4 FFMA.FTZ R18, R15, R14, +INF ;  /* 0x7f8000000f124423 */ /* 0x000fe2000001000e */
[----:B------:R-:W-:Y:S01]  /*29a0*/  PRMT R14, R31, 0x7632, R14 ;  /* 0x000076321f0e7816 */ /* 0x000fe2000000000e */
[----:B------:R-:W-:Y:S01]  /*29b0*/  @P2 IMAD.MOV.U32 R15, RZ, RZ, 0x7f800000 ;  /* 0x7f800000ff0f2424 */ /* 0x000fe200078e00ff */
[----:B------:R-:W-:Y:S01]  /*29c0*/  FSETP.NEU.AND P4, PT, R16, RZ, PT ;  /* 0x000000ff1000720b */ /* 0x000fe20003f8d000 */
[----:B------:R-:W-:Y:S01]  /*29d0*/  FADD R26, R26, R33 ;  /* 0x000000211a1a7221 */ /* 0x000fe20000000000 */
[----:B------:R-:W-:Y:S01]  /*29e0*/  @P0 MOV R33, 0x7f800000 ;  /* 0x7f80000000210802 */ /* 0x000fe20000000f00 */
[----:B------:R-:W-:Y:S01]  /*29f0*/  FFMA.FTZ R41, R41, 1.4426950216293334961, R34 ;  /* 0x3fb8aa3b29297823 */ /* 0x000fe20000010022 */
[----:B------:R-:W-:Y:S01]  /*2a00*/  STG.E.U16 [R2.64], R14 ;  /* 0x0000000e02007986 */ /* 0x000fe2000c101506 */
[----:B------:R-:W-:Y:S01]  /*2a10*/  FADD R27, R27, R30 ;  /* 0x0000001e1b1b7221 */ /* 0x000fe20000000000 */
[----:B------:R-:W-:Y:S01]  /*2a20*/  FSEL R18, R18, -INF , P1 ;  /* 0xff80000012127808 */ /* 0x000fe20000800000 */
[----:B------:R-:W-:Y:S01]  /*2a30*/  @P5 FFMA.FTZ R26, R16, R29, +INF ;  /* 0x7f800000101a5423 */ /* 0x000fe2000001001d */
[C---:B------:R-:W-:Y:S01]  /*2a40*/  FSETP.NEU.AND P5, PT, R20.reuse, RZ, PT ;  /* 0x000000ff1400720b */ /* 0x040fe20003fad000 */
[----:B------:R-:W-:Y:S01]  /*2a50*/  @P2 FFMA.FTZ R27, R20, R15, +INF ;  /* 0x7f800000141b2423 */ /* 0x000fe2000001000f */
[----:B-1----:R-:W-:Y:S01]  /*2a60*/  PRMT R16, R35, 0x7632, R16 ;  /* 0x0000763223107816 */ /* 0x002fe20000000010 */
[----:B------:R-:W-:Y:S01]  /*2a70*/  FADD R28, R28, R41 ;  /* 0x000000291c1c7221 */ /* 0x000fe20000000000 */
[C---:B------:R-:W-:Y:S01]  /*2a80*/  FSETP.NEU.AND P2, PT, R0.reuse, RZ, PT ;  /* 0x000000ff0000720b */ /* 0x040fe20003f4d000 */
[----:B------:R-:W-:Y:S01]  /*2a90*/  @P0 FFMA.FTZ R28, R0, R33, +INF ;  /* 0x7f800000001c0423 */ /* 0x000fe20000010021 */
[----:B------:R-:W-:Y:S01]  /*2aa0*/  FSEL R0, R27, -INF , P5 ;  /* 0xff8000001b007808 */ /* 0x000fe20002800000 */
[----:B------:R-:W-:Y:S01]  /*2ab0*/  STG.E.U16 [R6.64], R35 ;  /* 0x0000002306007986 */ /* 0x000fe2000c101506 */
[----:B------:R-:W-:-:S02]  /*2ac0*/  FSEL R15, R26, -INF , P4 ;  /* 0xff8000001a0f7808 */ /* 0x000fc40002000000 */
[----:B0-----:R-:W-:Y:S01]  /*2ad0*/  FSEL R9, R28, -INF , P2 ;  /* 0xff8000001c097808 */ /* 0x001fe20001000000 */
[----:B------:R0:W-:Y:S01]  /*2ae0*/  STG.E.U16 [R4.64], R16 ;  /* 0x0000001004007986 */ /* 0x0001e2000c101506 */
[----:B------:R-:W-:Y:S01]  /*2af0*/  FFMA R30, R0, 0.69314718246459960938, R47 ;  /* 0x3f317218001e7823 */ /* 0x000fe2000000002f */
[----:B--2---:R-:W-:Y:S01]  /*2b00*/  PRMT R0, R17, 0x7632, R0 ;  /* 0x0000763211007816 */ /* 0x004fe20000000000 */
[----:B------:R-:W-:Y:S01]  /*2b10*/  FFMA R28, R18, 0.69314718246459960938, R49 ;  /* 0x3f317218121c7823 */ /* 0x000fe20000000031 */
[----:B------:R1:W-:Y:S01]  /*2b20*/  STG.E.U16 [R12.64], R37 ;  /* 0x000000250c007986 */ /* 0x0003e2000c101506 */
[----:B------:R-:W-:Y:S02]  /*2b30*/  FFMA R29, R15, 0.69314718246459960938, R46 ;  /* 0x3f3172180f1d7823 */ /* 0x000fe4000000002e */
[----:B------:R-:W-:Y:S01]  /*2b40*/  FFMA R31, R9, 0.69314718246459960938, R48 ;  /* 0x3f317218091f7823 */ /* 0x000fe20000000030 */
[----:B0-----:R-:W-:-:S05]  /*2b50*/  PRMT R5, R37, 0x7632, R5 ;  /* 0x0000763225057816 */ /* 0x001fca0000000005 */
[----:B------:R1:W-:Y:S04]  /*2b60*/  STG.E.U16 [R10.64], R5 ;  /* 0x000000050a007986 */ /* 0x0003e8000c101506 */
[----:B------:R1:W-:Y:S04]  /*2b70*/  STG.E.U16 [R22.64], R17 ;  /* 0x0000001116007986 */ /* 0x0003e8000c101506 */
[----:B------:R1:W-:Y:S04]  /*2b80*/  STG.E.U16 [R24.64], R0 ;  /* 0x0000000018007986 */ /* 0x0003e8000c101506 */
[----:B------:R-:W-:Y:S06]  /*2b90*/  BAR.SYNC.DEFER_BLOCKING 0x0 ;  /* 0x0000000000007b1d */ /* 0x000fec0000010000 */
[----:B------:R1:W-:Y:S04]  /*2ba0*/  STS.128 [R69.X4], R28 ;  /* 0x0000001c45007388 */ /* 0x0003e80000004c00 */
[----:B------:R-:W-:Y:S06]  /*2bb0*/  BAR.SYNC.DEFER_BLOCKING 0x0 ;  /* 0x0000000000007b1d */ /* 0x000fec0000010000 */
[----:B------:R-:W-:Y:S05]  /*2bc0*/  @P3 EXIT ;  /* 0x000000000000394d */ /* 0x000fea0003800000 */
[----:B-1----:R-:W0:Y:S01]  /*2bd0*/  LDS R19, [R19] ;  /* 0x0000000013137984 */ /* 0x002e220000000800 */
[----:B------:R-:W-:Y:S01]  /*2be0*/  IMAD R21, R21, c[0x0][0x1cc], RZ ;  /* 0x0000730015157a24 */ /* 0x000fe200078e02ff */
[C---:B------:R-:W-:Y:S01]  /*2bf0*/  SHF.L.U32 R3, R68.reuse, 0x2, RZ ;  /* 0x0000000244037819 */ /* 0x040fe200000006ff */
[----:B------:R-:W-:-:S04]  /*2c00*/  IMAD.HI R68, R68, 0x4, RZ ;  /* 0x0000000444447827 */ /* 0x000fc800078e02ff */
[C---:B------:R-:W-:Y:S02]  /*2c10*/  IMAD.SHL.U32 R2, R21.reuse, 0x4, RZ ;  /* 0x0000000415027824 */ /* 0x040fe400078e00ff */
[----:B------:R-:W-:-:S03]  /*2c20*/  IMAD.HI R21, R21, 0x4, RZ ;  /* 0x0000000415157827 */ /* 0x000fc600078e02ff */
[----:B------:R-:W-:-:S04]  /*2c30*/  IADD3 R2, P0, P1, R3, c[0x0][0x180], R2 ;  /* 0x0000600003027a10 */ /* 0x000fc8000791e002 */
[----:B------:R-:W-:-:S05]  /*2c40*/  IADD3.X R3, R68, c[0x0][0x184], R21, P0, P1 ;  /* 0x0000610044037a10 */ /* 0x000fca00007e2415 */
[----:B0-----:R-:W-:Y:S01]  /*2c50*/  STG.E [R2.64], R19 ;  /* 0x0000001302007986 */ /* 0x001fe2000c101906 */
[----:B------:R-:W-:Y:S05]  /*2c60*/  EXIT ;  /* 0x000000000000794d */ /* 0x000fea0003800000 */
.L_x_2:
[----:B------:R-:W-:-:S00]  /*2c70*/  BRA `(.L_x_2) ;  /* 0xfffffff000007947 */ /* 0x000fc0000383ffff */
[----:B------:R-:W-:-:S00]  /*2c80*/  NOP ;  /* 0x0000000000007918 */ /* 0x000fc00000000000 */
[----:B------:R-:W-:-:S00]  /*2c90*/  NOP ;  /* 0x0000000000007918 */ /* 0x000fc00000000000 */
[----:B------:R-:W-:-:S00]  /*2ca0*/  NOP ;  /* 0x0000000000007918 */ /* 0x000fc00000000000 */
[----:B------:R-:W-:-:S00]  /*2cb0*/  NOP ;  /* 0x0000000000007918 */ /* 0x000fc00000000000 */
[----:B------:R-:W-:-:S00]  /*2cc0*/  NOP ;  /* 0x0000000000007918 */ /* 0x000fc00000000000 */
[----:B------:R-:W-:-:S00]  /*2cd0*/  NOP ;  /* 0x0000000000007918 */ /* 0x000fc00000000000 */
[----:B------:R-:W-:-:S00]  /*2ce0*/  NOP ;  /* 0x0000000000007918 */ /* 0x000fc00000000000 */
[----:B------:R-:W-:-:S00]  /*2cf0*/  NOP ;  /* 0x0000000000007918 */ /* 0x000fc00000000000 */
.L_x_3:


//--------------------- .nv.global.init           --------------------------
	.section	.nv.global.init,"aw",@progbits
.nv.global.init:
	.type		_$_str,@object
	.size		_$_str,(.L_0 - _$_str)
_$_str:
        /*0000*/ 	.byte	0x5f, 0x5f, 0x43, 0x55, 0x44, 0x41, 0x5f, 0x46, 0x54, 0x5a, 0x00
.L_0:


//--------------------- .nv.shared.attn_fwd       --------------------------
	.section	.nv.shared.attn_fwd,"aw",@nobits
	.sectionflags	@""
	.align	16
